def attn_fwd(
    Q,
    K,
    V,
    Out,
    Lse,
    sm_scale,
    stride_qz,
    stride_qh,
    stride_qm,
    stride_qk,
    stride_kz,
    stride_kh,
    stride_kn,
    stride_kk,
    stride_vz,
    stride_vh,
    stride_vn,
    stride_vk,
    stride_oz,
    stride_oh,
    stride_om,
    stride_ok,
    seqlen_q,
    seqlen_k,
    BLOCK_M: tl.constexpr,
    BLOCK_N: tl.constexpr,
    HEAD_DIM: tl.constexpr,
    CAUSAL: tl.constexpr,
):
    start_m = tl.program_id(0)
    off_hz = tl.program_id(1)
    q_off = off_hz * stride_qh
    k_off = off_hz * stride_kh
    v_off = off_hz * stride_vh
    offs_m = start_m * BLOCK_M + tl.arange(0, BLOCK_M)
    offs_d = tl.arange(0, HEAD_DIM)
    offs_n = tl.arange(0, BLOCK_N)
    q_ptrs = Q + q_off + offs_m[:, None] * stride_qm + offs_d[None, :] * stride_qk
    k_ptrs = K + k_off + offs_d[:, None] * stride_kk + offs_n[None, :] * stride_kn
    v_ptrs = V + v_off + offs_n[:, None] * stride_vn + offs_d[None, :] * stride_vk
    m_i = tl.full([BLOCK_M], float("-inf"), dtype=tl.float32)
    l_i = tl.zeros([BLOCK_M], dtype=tl.float32) + 1.0
    acc = tl.zeros([BLOCK_M, HEAD_DIM], dtype=tl.float32)
    q = tl.load(q_ptrs)
    acc, l_i, m_i = _attn_fwd_inner(
        acc,
        l_i,
        m_i,
        q,
        k_ptrs,
        v_ptrs,
        sm_scale,
        stride_kn,
        stride_vn,
        start_m,
        seqlen_k,
        BLOCK_M,
        BLOCK_N,
        HEAD_DIM,
        CAUSAL,
    )
    acc = acc / l_i[:, None]
    lse = m_i + tl.math.log2(l_i) / 1.4426950408889634
    o_ptrs = (
        Out
        + off_hz * stride_oh
        + offs_m[:, None] * stride_om
        + offs_d[None, :] * stride_ok
    )
    tl.store(o_ptrs, acc.to(Out.dtype.element_ty))
    tl.store(Lse + off_hz * seqlen_q + offs_m, lse)

# config = {"BLOCK_M": 64, "BLOCK_N": 64, "HEAD_DIM": 64, "arch": "sm_80", "causal": true, "dtype": "fp16", "num_stages": 4, "num_warps": 8}
# arch = sm_80


// ===== COMPILED SASS (sm_80) =====

	.target	sm_80

	.elftype	@"ET_EXEC"


//--------------------- .note.nv.tkinfo           --------------------------
	.section	.note.nv.tkinfo,"",@"SHT_NOTE"
	.sectionflags	@"SHF_NOTE_NV_TKINFO"
	.tkinfo
        /*0018*/ 	.word	0x00000002
        /*0030*/ 	.string	""
        /*0030*/ 	.string	"ptxas"
        /*0030*/ 	.string	"Cuda compilation tools, release 13.0, V13.0.88"
        /*0030*/ 	.string	"Build cuda_13.0.r13.0/compiler.36424714_0"
        /*0030*/ 	.string	"-v  -suppress-debug-info  -lineinfo  -arch sm_80 "



//--------------------- .note.nv.cuinfo           --------------------------
	.section	.note.nv.cuinfo,"",@"SHT_NOTE"
	.sectionflags	@"SHF_NOTE_NV_CUINFO"
        /*0018*/ 	.short	0x0002
        /*001a*/ 	.short	0x0050
        /*001c*/ 	.short	0x0082
	.zero		2


//--------------------- .nv.info                  --------------------------
	.section	.nv.info,"",@"SHT_CUDA_INFO"
	.align	4


	//----- nvinfo : EIATTR_REGCOUNT
	.align		4
        /*0000*/ 	.byte	0x04, 0x2f
        /*0002*/ 	.short	(.L_2 - .L_1)
	.align		4
.L_1:
        /*0004*/ 	.word	index@(attn_fwd)
        /*0008*/ 	.word	0x000000d8


	//----- nvinfo : EIATTR_FRAME_SIZE
	.align		4
.L_2:
        /*000c*/ 	.byte	0x04, 0x11
        /*000e*/ 	.short	(.L_4 - .L_3)
	.align		4
.L_3:
        /*0010*/ 	.word	index@(attn_fwd)
        /*0014*/ 	.word	0x00000000


	//----- nvinfo : EIATTR_MIN_STACK_SIZE
	.align		4
.L_4:
        /*0018*/ 	.byte	0x04, 0x12
        /*001a*/ 	.short	(.L_6 - .L_5)
	.align		4
.L_5:
        /*001c*/ 	.word	index@(attn_fwd)
        /*0020*/ 	.word	0x00000000
.L_6:


//--------------------- .nv.info.attn_fwd         --------------------------
	.section	.nv.info.attn_fwd,"",@"SHT_CUDA_INFO"
	.sectionflags	@""
	.align	4


	//----- nvinfo : EIATTR_CUDA_API_VERSION
	.align		4
        /*0000*/ 	.byte	0x04, 0x37
        /*0002*/ 	.short	(.L_8 - .L_7)
.L_7:
        /*0004*/ 	.word	0x00000082


	//----- nvinfo : EIATTR_SW2861232_WAR
	.align		4
.L_8:
        /*0008*/ 	.byte	0x01, 0x35
	.zero		2


	//----- nvinfo : EIATTR_PARAM_CBANK
	.align		4
        /*000c*/ 	.byte	0x04, 0x0a
        /*000e*/ 	.short	(.L_10 - .L_9)
	.align		4
.L_9:
        /*0010*/ 	.word	index@(.nv.constant0.attn_fwd)
        /*0014*/ 	.short	0x0160
        /*0016*/ 	.short	0x0088


	//----- nvinfo : EIATTR_CBANK_PARAM_SIZE
	.align		4
.L_10:
        /*0018*/ 	.byte	0x03, 0x19
        /*001a*/ 	.short	0x0088


	//----- nvinfo : EIATTR_KPARAM_INFO
	.align		4
        /*001c*/ 	.byte	0x04, 0x17
        /*001e*/ 	.short	(.L_12 - .L_11)
.L_11:
        /*0020*/ 	.word	0x00000000
        /*0024*/ 	.short	0x0019
        /*0026*/ 	.short	0x0080
        /*0028*/ 	.byte	0x00, 0xf4, 0x21, 0x00


	//----- nvinfo : EIATTR_KPARAM_INFO
	.align		4
.L_12:
        /*002c*/ 	.byte	0x04, 0x17
        /*002e*/ 	.short	(.L_14 - .L_13)
.L_13:
        /*0030*/ 	.word	0x00000000
        /*0034*/ 	.short	0x0018
        /*0036*/ 	.short	0x0078
        /*0038*/ 	.byte	0x00, 0xf4, 0x21, 0x00


	//----- nvinfo : EIATTR_KPARAM_INFO
	.align		4
.L_14:
        /*003c*/ 	.byte	0x04, 0x17
        /*003e*/ 	.short	(.L_16 - .L_15)
.L_15:
        /*0040*/ 	.word	0x00000000
        /*0044*/ 	.short	0x0017
        /*0046*/ 	.short	0x0070
        /*0048*/ 	.byte	0x00, 0xf0, 0x11, 0x00


	//----- nvinfo : EIATTR_KPARAM_INFO
	.align		4
.L_16:
        /*004c*/ 	.byte	0x04, 0x17
        /*004e*/ 	.short	(.L_18 - .L_17)
.L_17:
        /*0050*/ 	.word	0x00000000
        /*0054*/ 	.short	0x0016
        /*0056*/ 	.short	0x006c
        /*0058*/ 	.byte	0x00, 0xf0, 0x11, 0x00


	//----- nvinfo : EIATTR_KPARAM_INFO
	.align		4
.L_18:
        /*005c*/ 	.byte	0x04, 0x17
        /*005e*/ 	.short	(.L_20 - .L_19)
.L_19:
        /*0060*/ 	.word	0x00000000
        /*0064*/ 	.short	0x0015
        /*0066*/ 	.short	0x0068
        /*0068*/ 	.byte	0x00, 0xf0, 0x11, 0x00


	//----- nvinfo : EIATTR_KPARAM_INFO
	.align		4
.L_20:
        /*006c*/ 	.byte	0x04, 0x17
        /*006e*/ 	.short	(.L_22 - .L_21)
.L_21:
        /*0070*/ 	.word	0x00000000
        /*0074*/ 	.short	0x0014
        /*0076*/ 	.short	0x0064
        /*0078*/ 	.byte	0x00, 0xf0, 0x11, 0x00


	//----- nvinfo : EIATTR_KPARAM_INFO
	.align		4
.L_22:
        /*007c*/ 	.byte	0x04, 0x17
        /*007e*/ 	.short	(.L_24 - .L_23)
.L_23:
        /*0080*/ 	.word	0x00000000
        /*0084*/ 	.short	0x0013
        /*0086*/ 	.short	0x0060
        /*0088*/ 	.byte	0x00, 0xf0, 0x11, 0x00


	//----- nvinfo : EIATTR_KPARAM_INFO
	.align		4
.L_24:
        /*008c*/ 	.byte	0x04, 0x17
        /*008e*/ 	.short	(.L_26 - .L_25)
.L_25:
        /*0090*/ 	.word	0x00000000
        /*0094*/ 	.short	0x0012
        /*0096*/ 	.short	0x005c
        /*0098*/ 	.byte	0x00, 0xf0, 0x11, 0x00


	//----- nvinfo : EIATTR_KPARAM_INFO
	.align		4
.L_26:
        /*009c*/ 	.byte	0x04, 0x17
        /*009e*/ 	.short	(.L_28 - .L_27)
.L_27:
        /*00a0*/ 	.word	0x00000000
        /*00a4*/ 	.short	0x0011
        /*00a6*/ 	.short	0x0058
        /*00a8*/ 	.byte	0x00, 0xf0, 0x11, 0x00


	//----- nvinfo : EIATTR_KPARAM_INFO
	.align		4
.L_28:
        /*00ac*/ 	.byte	0x04, 0x17
        /*00ae*/ 	.short	(.L_30 - .L_29)
.L_29:
        /*00b0*/ 	.word	0x00000000
        /*00b4*/ 	.short	0x0010
        /*00b6*/ 	.short	0x0054
        /*00b8*/ 	.byte	0x00, 0xf0, 0x11, 0x00


	//----- nvinfo : EIATTR_KPARAM_INFO
	.align		4
.L_30:
        /*00bc*/ 	.byte	0x04, 0x17
        /*00be*/ 	.short	(.L_32 - .L_31)
.L_31:
        /*00c0*/ 	.word	0x00000000
        /*00c4*/ 	.short	0x000f
        /*00c6*/ 	.short	0x0050
        /*00c8*/ 	.byte	0x00, 0xf0, 0x11, 0x00


	//----- nvinfo : EIATTR_KPARAM_INFO
	.align		4
.L_32:
        /*00cc*/ 	.byte	0x04, 0x17
        /*00ce*/ 	.short	(.L_34 - .L_33)
.L_33:
        /*00d0*/ 	.word	0x00000000
        /*00d4*/ 	.short	0x000e
        /*00d6*/ 	.short	0x004c
        /*00d8*/ 	.byte	0x00, 0xf0, 0x11, 0x00


	//----- nvinfo : EIATTR_KPARAM_INFO
	.align		4
.L_34:
        /*00dc*/ 	.byte	0x04, 0x17
        /*00de*/ 	.short	(.L_36 - .L_35)
.L_35:
        /*00e0*/ 	.word	0x00000000
        /*00e4*/ 	.short	0x000d
        /*00e6*/ 	.short	0x0048
        /*00e8*/ 	.byte	0x00, 0xf0, 0x11, 0x00


	//----- nvinfo : EIATTR_KPARAM_INFO
	.align		4
.L_36:
        /*00ec*/ 	.byte	0x04, 0x17
        /*00ee*/ 	.short	(.L_38 - .L_37)
.L_37:
        /*00f0*/ 	.word	0x00000000
        /*00f4*/ 	.short	0x000c
        /*00f6*/ 	.short	0x0044
        /*00f8*/ 	.byte	0x00, 0xf0, 0x11, 0x00


	//----- nvinfo : EIATTR_KPARAM_INFO
	.align		4
.L_38:
        /*00fc*/ 	.byte	0x04, 0x17
        /*00fe*/ 	.short	(.L_40 - .L_39)
.L_39:
        /*0100*/ 	.word	0x00000000
        /*0104*/ 	.short	0x000b
        /*0106*/ 	.short	0x0040
        /*0108*/ 	.byte	0x00, 0xf0, 0x11, 0x00


	//----- nvinfo : EIATTR_KPARAM_INFO
	.align		4
.L_40:
        /*010c*/ 	.byte	0x04, 0x17
        /*010e*/ 	.short	(.L_42 - .L_41)
.L_41:
        /*0110*/ 	.word	0x00000000
        /*0114*/ 	.short	0x000a
        /*0116*/ 	.short	0x003c
        /*0118*/ 	.byte	0x00, 0xf0, 0x11, 0x00


	//----- nvinfo : EIATTR_KPARAM_INFO
	.align		4
.L_42:
        /*011c*/ 	.byte	0x04, 0x17
        /*011e*/ 	.short	(.L_44 - .L_43)
.L_43:
        /*0120*/ 	.word	0x00000000
        /*0124*/ 	.short	0x0009
        /*0126*/ 	.short	0x0038
        /*0128*/ 	.byte	0x00, 0xf0, 0x11, 0x00


	//----- nvinfo : EIATTR_KPARAM_INFO
	.align		4
.L_44:
        /*012c*/ 	.byte	0x04, 0x17
        /*012e*/ 	.short	(.L_46 - .L_45)
.L_45:
        /*0130*/ 	.word	0x00000000
        /*0134*/ 	.short	0x0008
        /*0136*/ 	.short	0x0034
        /*0138*/ 	.byte	0x00, 0xf0, 0x11, 0x00


	//----- nvinfo : EIATTR_KPARAM_INFO
	.align		4
.L_46:
        /*013c*/ 	.byte	0x04, 0x17
        /*013e*/ 	.short	(.L_48 - .L_47)
.L_47:
        /*0140*/ 	.word	0x00000000
        /*0144*/ 	.short	0x0007
        /*0146*/ 	.short	0x0030
        /*0148*/ 	.byte	0x00, 0xf0, 0x11, 0x00


	//----- nvinfo : EIATTR_KPARAM_INFO
	.align		4
.L_48:
        /*014c*/ 	.byte	0x04, 0x17
        /*014e*/ 	.short	(.L_50 - .L_49)
.L_49:
        /*0150*/ 	.word	0x00000000
        /*0154*/ 	.short	0x0006
        /*0156*/ 	.short	0x002c
        /*0158*/ 	.byte	0x00, 0xf0, 0x11, 0x00


	//----- nvinfo : EIATTR_KPARAM_INFO
	.align		4
.L_50:
        /*015c*/ 	.byte	0x04, 0x17
        /*015e*/ 	.short	(.L_52 - .L_51)
.L_51:
        /*0160*/ 	.word	0x00000000
        /*0164*/ 	.short	0x0005
        /*0166*/ 	.short	0x0028
        /*0168*/ 	.byte	0x00, 0xf0, 0x11, 0x00


	//----- nvinfo : EIATTR_KPARAM_INFO
	.align		4
.L_52:
        /*016c*/ 	.byte	0x04, 0x17
        /*016e*/ 	.short	(.L_54 - .L_53)
.L_53:
        /*0170*/ 	.word	0x00000000
        /*0174*/ 	.short	0x0004
        /*0176*/ 	.short	0x0020
        /*0178*/ 	.byte	0x00, 0xf4, 0x21, 0x00


	//----- nvinfo : EIATTR_KPARAM_INFO
	.align		4
.L_54:
        /*017c*/ 	.byte	0x04, 0x17
        /*017e*/ 	.short	(.L_56 - .L_55)
.L_55:
        /*0180*/ 	.word	0x00000000
        /*0184*/ 	.short	0x0003
        /*0186*/ 	.short	0x0018
        /*0188*/ 	.byte	0x00, 0xf4, 0x21, 0x00


	//----- nvinfo : EIATTR_KPARAM_INFO
	.align		4
.L_56:
        /*018c*/ 	.byte	0x04, 0x17
        /*018e*/ 	.short	(.L_58 - .L_57)
.L_57:
        /*0190*/ 	.word	0x00000000
        /*0194*/ 	.short	0x0002
        /*0196*/ 	.short	0x0010
        /*0198*/ 	.byte	0x00, 0xf4, 0x21, 0x00


	//----- nvinfo : EIATTR_KPARAM_INFO
	.align		4
.L_58:
        /*019c*/ 	.byte	0x04, 0x17
        /*019e*/ 	.short	(.L_60 - .L_59)
.L_59:
        /*01a0*/ 	.word	0x00000000
        /*01a4*/ 	.short	0x0001
        /*01a6*/ 	.short	0x0008
        /*01a8*/ 	.byte	0x00, 0xf4, 0x21, 0x00


	//----- nvinfo : EIATTR_KPARAM_INFO
	.align		4
.L_60:
        /*01ac*/ 	.byte	0x04, 0x17
        /*01ae*/ 	.short	(.L_62 - .L_61)
.L_61:
        /*01b0*/ 	.word	0x00000000
        /*01b4*/ 	.short	0x0000
        /*01b6*/ 	.short	0x0000
        /*01b8*/ 	.byte	0x00, 0xf4, 0x21, 0x00


	//----- nvinfo : EIATTR_MAXREG_COUNT
	.align		4
.L_62:
        /*01bc*/ 	.byte	0x03, 0x1b
        /*01be*/ 	.short	0x00ff


	//----- nvinfo : EIATTR_NUM_BARRIERS
	.align		4
        /*01c0*/ 	.byte	0x02, 0x4c
        /*01c2*/ 	.byte	0x01
	.zero		1


	//----- nvinfo : EIATTR_MERCURY_ISA_VERSION
	.align		4
        /*01c4*/ 	.byte	0x03, 0x5f
        /*01c6*/ 	.short	0x0000


	//----- nvinfo : EIATTR_COOP_GROUP_MASK_REGIDS
	.align		4
        /*01c8*/ 	.byte	0x04, 0x29
        /*01ca*/ 	.short	(.L_64 - .L_63)


	//   ....[0]....
.L_63:
        /*01cc*/ 	.word	0xffffffff


	//   ....[1]....
        /*01d0*/ 	.word	0xffffffff


	//   ....[2]....
        /*01d4*/ 	.word	0xffffffff


	//   ....[3]....
        /*01d8*/ 	.word	0xffffffff


	//   ....[4]....
        /*01dc*/ 	.word	0xffffffff


	//   ....[5]....
        /*01e0*/ 	.word	0xffffffff


	//   ....[6]....
        /*01e4*/ 	.word	0xffffffff


	//   ....[7]....
        /*01e8*/ 	.word	0xffffffff


	//----- nvinfo : EIATTR_COOP_GROUP_INSTR_OFFSETS
	.align		4
.L_64:
        /*01ec*/ 	.byte	0x04, 0x28
        /*01ee*/ 	.short	(.L_66 - .L_65)


	//   ....[0]....
.L_65:
        /*01f0*/ 	.word	0x00002420


	//   ....[1]....
        /*01f4*/ 	.word	0x00002550


	//   ....[2]....
        /*01f8*/ 	.word	0x00002560


	//   ....[3]....
        /*01fc*/ 	.word	0x000025c0


	//   ....[4]....
        /*0200*/ 	.word	0x00003420


	//   ....[5]....
        /*0204*/ 	.word	0x00003430


	//   ....[6]....
        /*0208*/ 	.word	0x000034d0


	//   ....[7]....
        /*020c*/ 	.word	0x00003500


	//----- nvinfo : EIATTR_EXIT_INSTR_OFFSETS
	.align		4
.L_66:
        /*0210*/ 	.byte	0x04, 0x1c
        /*0212*/ 	.short	(.L_68 - .L_67)


	//   ....[0]....
.L_67:
        /*0214*/ 	.word	0x00004920


	//   ....[1]....
        /*0218*/ 	.word	0x000049c0


	//----- nvinfo : EIATTR_REQNTID
	.align		4
.L_68:
        /*021c*/ 	.byte	0x04, 0x10
        /*021e*/ 	.short	(.L_70 - .L_69)
.L_69:
        /*0220*/ 	.word	0x00000100
        /*0224*/ 	.word	0x00000001
        /*0228*/ 	.word	0x00000001
.L_70:


//--------------------- .nv.callgraph             --------------------------
	.section	.nv.callgraph,"",@"SHT_CUDA_CALLGRAPH"
	.align	4
	.sectionentsize	8
	.align		4
        /*0000*/ 	.word	0x00000000
	.align		4
        /*0004*/ 	.word	0xffffffff
	.align		4
        /*0008*/ 	.word	0x00000000
	.align		4
        /*000c*/ 	.word	0xfffffffe
	.align		4
        /*0010*/ 	.word	0x00000000
	.align		4
        /*0014*/ 	.word	0xfffffffd
	.align		4
        /*0018*/ 	.word	0x00000000
	.align		4
        /*001c*/ 	.word	0xfffffffc


//--------------------- .nv.rel.action            --------------------------
	.section	.nv.rel.action,"",@"SHT_CUDA_RELOCINFO"
	.align	8
	.sectionentsize	8
        /*0000*/ 	.byte	0x73, 0x00, 0x00, 0x00, 0x00, 0x00, 0x00, 0x00, 0x00, 0x00, 0x00, 0x11, 0x25, 0x00, 0x05, 0x36


//--------------------- .nv.constant4             --------------------------
	.section	.nv.constant4,"a",@progbits
	.align	8
	.align		8
.nv.constant4:
        /*0000*/ 	.dword	_$_str


//--------------------- .nv.constant0.attn_fwd    --------------------------
	.section	.nv.constant0.attn_fwd,"a",@progbits
	.sectionflags	@""
	.align	4
.nv.constant0.attn_fwd:
	.zero		488


//--------------------- .text.attn_fwd            --------------------------
	.section	.text.attn_fwd,"ax",@progbits
	.sectioninfo	@"SHI_REGISTERS=216"
	.align	128
        .global         attn_fwd
        .type           attn_fwd,@function
        .size           attn_fwd,(.L_x_3 - attn_fwd)
        .other          attn_fwd,@"STO_CUDA_ENTRY STV_DEFAULT"
attn_fwd:
.text.attn_fwd:
[----:B------:R-:W-:Y:S02]  /*0000*/  IMAD.MOV.U32 R1, RZ, RZ, c[0x0][0x28] ;  /* 0x00000a00ff017624 */ /* 0x000fe400078e00ff */
[----:B------:R-:W0:Y:S01]  /*0010*/  S2R R23, SR_CTAID.X ;  /* 0x0000000000177919 */ /* 0x000e220000002500 */
[----:B------:R-:W-:Y:S01]  /*0020*/  MOV R22, c[0x0][0x198] ;  /* 0x0000660000167a02 */ /* 0x000fe20000000f00 */
[----:B------:R-:W-:Y:S02]  /*0030*/  ULDC.64 UR6, c[0x0][0x118] ;  /* 0x0000460000067ab9 */ /* 0x000fe40000000a00 */
[----:B------:R-:W1:Y:S04]  /*0040*/  S2R R0, SR_TID.X ;  /* 0x0000000000007919 */ /* 0x000e680000002100 */
[----:B------:R-:W2:Y:S01]  /*0050*/  S2R R2, SR_CTAID.Y ;  /* 0x0000000000027919 */ /* 0x000ea20000002600 */
[----:B0-----:R-:W-:Y:S01]  /*0060*/  IMAD.SHL.U32 R23, R23, 0x40, RZ ;  /* 0x0000004017177824 */ /* 0x001fe200078e00ff */
[----:B-1----:R-:W-:-:S04]  /*0070*/  SHF.R.U32.HI R4, RZ, 0x6, R0 ;  /* 0x00000006ff047819 */ /* 0x002fc80000011600 */
[----:B------:R-:W-:Y:S02]  /*0080*/  LOP3.LUT R3, R23, 0x3f, R0, 0xf8, !PT ;  /* 0x0000003f17037812 */ /* 0x000fe400078ef800 */
[----:B------:R-:W-:Y:S01]  /*0090*/  SGXT.U32 R4, R4, 0x2 ;  /* 0x000000020404781a */ /* 0x000fe20000000000 */
[----:B--2---:R-:W-:Y:S02]  /*00a0*/  IMAD R5, R2, c[0x0][0x190], RZ ;  /* 0x0000640002057a24 */ /* 0x004fe400078e02ff */
[----:B------:R-:W-:Y:S02]  /*00b0*/  IMAD R7, R3, c[0x0][0x194], RZ ;  /* 0x0000650003077a24 */ /* 0x000fe400078e02ff */
[----:B------:R-:W-:Y:S02]  /*00c0*/  IMAD R11, R4, c[0x0][0x198], RZ ;  /* 0x00006600040b7a24 */ /* 0x000fe400078e02ff */
[----:B------:R-:W-:Y:S02]  /*00d0*/  IMAD.SHL.U32 R6, R5, 0x2, RZ ;  /* 0x0000000205067824 */ /* 0x000fe400078e00ff */
[----:B------:R-:W-:Y:S01]  /*00e0*/  IMAD.SHL.U32 R9, R7, 0x2, RZ ;  /* 0x0000000207097824 */ /* 0x000fe200078e00ff */
[----:B------:R-:W-:Y:S01]  /*00f0*/  LEA R12, R22, R11, 0x2 ;  /* 0x0000000b160c7211 */ /* 0x000fe200078e10ff */
[----:B------:R-:W-:-:S03]  /*0100*/  IMAD.HI R5, R5, 0x2, RZ ;  /* 0x0000000205057827 */ /* 0x000fc600078e02ff */
[----:B------:R-:W-:Y:S01]  /*0110*/  IADD3 R36, P0, P1, R9, c[0x0][0x160], R6 ;  /* 0x0000580009247a10 */ /* 0x000fe2000791e006 */
[----:B------:R-:W-:-:S04]  /*0120*/  IMAD.HI R8, R7, 0x2, RZ ;  /* 0x0000000207087827 */ /* 0x000fc800078e02ff */
[----:B------:R-:W-:Y:S01]  /*0130*/  IMAD R9, R22, 0x4, R12 ;  /* 0x0000000416097824 */ /* 0x000fe200078e020c */
[----:B------:R-:W-:Y:S02]  /*0140*/  IADD3.X R38, R8, c[0x0][0x164], R5, P0, P1 ;  /* 0x0000590008267a10 */ /* 0x000fe400007e2405 */
[-C--:B------:R-:W-:Y:S01]  /*0150*/  LEA R6, P0, R11, R36.reuse, 0x1 ;  /* 0x000000240b067211 */ /* 0x080fe200078008ff */
[----:B------:R-:W-:Y:S01]  /*0160*/  IMAD R5, R22, 0x4, R9 ;  /* 0x0000000416057824 */ /* 0x000fe200078e0209 */
[----:B------:R-:W-:Y:S02]  /*0170*/  LEA R10, P1, R9, R36, 0x1 ;  /* 0x00000024090a7211 */ /* 0x000fe400078208ff */
[----:B------:R-:W-:Y:S02]  /*0180*/  LEA.HI.X.SX32 R7, R11, R38, 0x1, P0 ;  /* 0x000000260b077211 */ /* 0x000fe400000f0eff */
[----:B------:R-:W-:Y:S02]  /*0190*/  LEA R8, P0, R12, R36, 0x1 ;  /* 0x000000240c087211 */ /* 0x000fe400078008ff */
[----:B------:R-:W-:Y:S01]  /*01a0*/  LEA R15, R22, R5, 0x2 ;  /* 0x00000005160f7211 */ /* 0x000fe200078e10ff */
[----:B------:R0:W2:Y:S01]  /*01b0*/  LDG.E.U16 R24, [R6.64] ;  /* 0x0000000606187981 */ /* 0x0000a2000c1e1500 */
[----:B------:R-:W-:-:S02]  /*01c0*/  LEA.HI.X.SX32 R11, R9, R38, 0x1, P1 ;  /* 0x00000026090b7211 */ /* 0x000fc400008f0eff */
[----:B------:R-:W-:Y:S01]  /*01d0*/  LEA.HI.X.SX32 R9, R12, R38, 0x1, P0 ;  /* 0x000000260c097211 */ /* 0x000fe200000f0eff */
[C---:B------:R-:W-:Y:S01]  /*01e0*/  IMAD R16, R22.reuse, 0x4, R15 ;  /* 0x0000000416107824 */ /* 0x040fe200078e020f */
[C---:B------:R-:W-:Y:S01]  /*01f0*/  LEA R12, P0, R5.reuse, R36, 0x1 ;  /* 0x00000024050c7211 */ /* 0x040fe200078008ff */
[----:B------:R1:W3:Y:S03]  /*0200*/  LDG.E.U16 R26, [R10.64] ;  /* 0x000000060a1a7981 */ /* 0x0002e6000c1e1500 */
[----:B------:R-:W-:Y:S01]  /*0210*/  LEA.HI.X.SX32 R13, R5, R38, 0x1, P0 ;  /* 0x00000026050d7211 */ /* 0x000fe200000f0eff */
[----:B------:R-:W-:Y:S01]  /*0220*/  IMAD R5, R22, 0x4, R16 ;  /* 0x0000000416057824 */ /* 0x000fe200078e0210 */
[----:B0-----:R-:W-:Y:S01]  /*0230*/  LEA R6, P0, R16, R36, 0x1 ;  /* 0x0000002410067211 */ /* 0x001fe200078008ff */
[----:B------:R0:W4:Y:S03]  /*0240*/  LDG.E.U16 R25, [R8.64] ;  /* 0x0000000608197981 */ /* 0x000126000c1e1500 */
[----:B------:R-:W-:Y:S01]  /*0250*/  LEA R17, R22, R5, 0x2 ;  /* 0x0000000516117211 */ /* 0x000fe200078e10ff */
[----:B------:R5:W4:Y:S01]  /*0260*/  LDG.E.U16 R27, [R12.64] ;  /* 0x000000060c1b7981 */ /* 0x000b22000c1e1500 */
[----:B------:R-:W-:-:S03]  /*0270*/  LEA.HI.X.SX32 R7, R16, R38, 0x1, P0 ;  /* 0x0000002610077211 */ /* 0x000fc600000f0eff */
[C---:B------:R-:W-:Y:S01]  /*0280*/  IMAD R18, R22.reuse, 0x4, R17 ;  /* 0x0000000416127824 */ /* 0x040fe200078e0211 */
[-C--:B-1----:R-:W-:Y:S01]  /*0290*/  LEA R10, P0, R5, R36.reuse, 0x1 ;  /* 0x00000024050a7211 */ /* 0x082fe200078008ff */
[----:B------:R1:W4:Y:S02]  /*02a0*/  LDG.E.U16 R29, [R6.64] ;  /* 0x00000006061d7981 */ /* 0x000324000c1e1500 */
[C---:B------:R-:W-:Y:S01]  /*02b0*/  IMAD R20, R22.reuse, 0x4, R18 ;  /* 0x0000000416147824 */ /* 0x040fe200078e0212 */
[----:B------:R-:W-:Y:S02]  /*02c0*/  LEA R14, P1, R15, R36, 0x1 ;  /* 0x000000240f0e7211 */ /* 0x000fe400078208ff */
[----:B------:R-:W-:Y:S02]  /*02d0*/  LEA.HI.X.SX32 R11, R5, R38, 0x1, P0 ;  /* 0x00000026050b7211 */ /* 0x000fe400000f0eff */
[C---:B------:R-:W-:Y:S02]  /*02e0*/  LEA R5, R22.reuse, R20, 0x2 ;  /* 0x0000001416057211 */ /* 0x040fe400078e10ff */
[----:B------:R-:W-:Y:S01]  /*02f0*/  LEA.HI.X.SX32 R15, R15, R38, 0x1, P1 ;  /* 0x000000260f0f7211 */ /* 0x000fe200008f0eff */
[----:B------:R1:W4:Y:S01]  /*0300*/  LDG.E.U16 R30, [R10.64] ;  /* 0x000000060a1e7981 */ /* 0x000322000c1e1500 */
[----:B0-----:R-:W-:Y:S01]  /*0310*/  LEA R8, P0, R17, R36, 0x1 ;  /* 0x0000002411087211 */ /* 0x001fe200078008ff */
[----:B------:R-:W-:-:S02]  /*0320*/  IMAD R21, R22, 0x4, R5 ;  /* 0x0000000416157824 */ /* 0x000fc400078e0205 */
[----:B------:R0:W4:Y:S01]  /*0330*/  LDG.E.U16 R28, [R14.64] ;  /* 0x000000060e1c7981 */ /* 0x000122000c1e1500 */
[----:B------:R-:W-:Y:S02]  /*0340*/  LEA.HI.X.SX32 R9, R17, R38, 0x1, P0 ;  /* 0x0000002611097211 */ /* 0x000fe400000f0eff */
[CC--:B-----5:R-:W-:Y:S02]  /*0350*/  LEA R12, P0, R5.reuse, R36.reuse, 0x1 ;  /* 0x00000024050c7211 */ /* 0x0e0fe400078008ff */
[----:B------:R-:W-:Y:S01]  /*0360*/  LEA R16, P1, R18, R36, 0x1 ;  /* 0x0000002412107211 */ /* 0x000fe200078208ff */
[----:B------:R5:W4:Y:S01]  /*0370*/  LDG.E.U16 R31, [R8.64] ;  /* 0x00000006081f7981 */ /* 0x000b22000c1e1500 */
[----:B0-----:R-:W-:Y:S01]  /*0380*/  IMAD R14, R22, 0x4, R21 ;  /* 0x00000004160e7824 */ /* 0x001fe200078e0215 */
[----:B------:R-:W-:-:S04]  /*0390*/  LEA.HI.X.SX32 R13, R5, R38, 0x1, P0 ;  /* 0x00000026050d7211 */ /* 0x000fc800000f0eff */
[----:B-1----:R-:W-:Y:S01]  /*03a0*/  LEA R6, P0, R14, R36, 0x1 ;  /* 0x000000240e067211 */ /* 0x002fe200078008ff */
[----:B------:R0:W4:Y:S01]  /*03b0*/  LDG.E.U16 R12, [R12.64] ;  /* 0x000000060c0c7981 */ /* 0x000122000c1e1500 */
[----:B------:R-:W-:Y:S02]  /*03c0*/  LEA R15, R22, R14, 0x2 ;  /* 0x0000000e160f7211 */ /* 0x000fe400078e10ff */
[----:B------:R-:W-:Y:S02]  /*03d0*/  LEA.HI.X.SX32 R7, R14, R38, 0x1, P0 ;  /* 0x000000260e077211 */ /* 0x000fe400000f0eff */
[----:B------:R-:W-:Y:S01]  /*03e0*/  LEA R10, P0, R20, R36, 0x1 ;  /* 0x00000024140a7211 */ /* 0x000fe200078008ff */
[----:B------:R-:W-:Y:S01]  /*03f0*/  IMAD R5, R22, 0x4, R15 ;  /* 0x0000000416057824 */ /* 0x000fe200078e020f */
[-C--:B------:R-:W-:Y:S01]  /*0400*/  LEA.HI.X.SX32 R17, R18, R38.reuse, 0x1, P1 ;  /* 0x0000002612117211 */ /* 0x080fe200008f0eff */
[----:B------:R1:W4:Y:S01]  /*0410*/  LDG.E.U16 R34, [R6.64] ;  /* 0x0000000606227981 */ /* 0x000322000c1e1500 */
[----:B------:R-:W-:Y:S01]  /*0420*/  LEA.HI.X.SX32 R11, R20, R38, 0x1, P0 ;  /* 0x00000026140b7211 */ /* 0x000fe200000f0eff */
[----:B------:R-:W-:Y:S01]  /*0430*/  IMAD R22, R22, 0x4, R5 ;  /* 0x0000000416167824 */ /* 0x000fe200078e0205 */
[-C--:B-----5:R-:W-:Y:S01]  /*0440*/  LEA R8, P0, R21, R36.reuse, 0x1 ;  /* 0x0000002415087211 */ /* 0x0a0fe200078008ff */
[----:B------:R5:W4:Y:S01]  /*0450*/  LDG.E.U16 R32, [R16.64] ;  /* 0x0000000610207981 */ /* 0x000b22000c1e1500 */
[----:B------:R-:W-:-:S02]  /*0460*/  LEA R18, P1, R5, R36, 0x1 ;  /* 0x0000002405127211 */ /* 0x000fc400078208ff */
[-C--:B------:R-:W-:Y:S01]  /*0470*/  LEA.HI.X.SX32 R9, R21, R38.reuse, 0x1, P0 ;  /* 0x0000002615097211 */ /* 0x080fe200000f0eff */
[----:B------:R-:W4:Y:S01]  /*0480*/  LDG.E.U16 R11, [R10.64] ;  /* 0x000000060a0b7981 */ /* 0x000f22000c1e1500 */
[----:B------:R-:W-:-:S04]  /*0490*/  LEA.HI.X.SX32 R19, R5, R38, 0x1, P1 ;  /* 0x0000002605137211 */ /* 0x000fc800008f0eff */
[----:B------:R0:W4:Y:S01]  /*04a0*/  LDG.E.U16 R9, [R8.64] ;  /* 0x0000000608097981 */ /* 0x000122000c1e1500 */
[----:B-----5:R-:W-:-:S03]  /*04b0*/  LEA R16, P0, R22, R36, 0x1 ;  /* 0x0000002416107211 */ /* 0x020fc600078008ff */
[----:B------:R-:W5:Y:S01]  /*04c0*/  LDG.E.U16 R18, [R18.64] ;  /* 0x0000000612127981 */ /* 0x000f62000c1e1500 */
[----:B------:R-:W-:-:S06]  /*04d0*/  LEA.HI.X.SX32 R17, R22, R38, 0x1, P0 ;  /* 0x0000002616117211 */ /* 0x000fcc00000f0eff */
[----:B------:R-:W5:Y:S01]  /*04e0*/  LDG.E.U16 R17, [R16.64] ;  /* 0x0000000610117981 */ /* 0x000f62000c1e1500 */
[----:B------:R-:W-:-:S04]  /*04f0*/  LEA R14, P1, R15, R36, 0x1 ;  /* 0x000000240f0e7211 */ /* 0x000fc800078208ff */
[----:B------:R-:W-:-:S06]  /*0500*/  LEA.HI.X.SX32 R15, R15, R38, 0x1, P1 ;  /* 0x000000260f0f7211 */ /* 0x000fcc00008f0eff */
[----:B------:R0:W5:Y:S01]  /*0510*/  LDG.E.U16 R15, [R14.64] ;  /* 0x000000060e0f7981 */ /* 0x000162000c1e1500 */
[C---:B------:R-:W-:Y:S02]  /*0520*/  LOP3.LUT R5, R0.reuse, 0xc0, RZ, 0xc0, !PT ;  /* 0x000000c000057812 */ /* 0x040fe400078ec0ff */
[----:B-1----:R-:W-:Y:S02]  /*0530*/  SHF.L.U32 R6, R0, 0x1, RZ ;  /* 0x0000000100067819 */ /* 0x002fe400000006ff */
[----:B------:R-:W-:-:S04]  /*0540*/  SHF.R.U32.HI R7, RZ, 0x2, R5 ;  /* 0x00000002ff077819 */ /* 0x000fc80000011605 */
[----:B------:R-:W-:-:S04]  /*0550*/  LOP3.LUT R7, R7, 0x1fe, R6, 0x78, !PT ;  /* 0x000001fe07077812 */ /* 0x000fc800078e7806 */
[----:B0-----:R-:W-:Y:S01]  /*0560*/  LOP3.LUT R8, R7, 0x40, RZ, 0x3c, !PT ;  /* 0x0000004007087812 */ /* 0x001fe200078e3cff */
[----:B------:R-:W-:Y:S01]  /*0570*/  IMAD.MOV.U32 R80, RZ, RZ, -0x800000 ;  /* 0xff800000ff507424 */ /* 0x000fe200078e00ff */
[----:B------:R-:W-:Y:S01]  /*0580*/  MOV R21, 0x3f800000 ;  /* 0x3f80000000157802 */ /* 0x000fe20000000f00 */
[----:B------:R-:W-:Y:S01]  /*0590*/  IMAD.MOV.U32 R81, RZ, RZ, -0x800000 ;  /* 0xff800000ff517424 */ /* 0x000fe200078e00ff */
[----:B------:R-:W-:Y:S01]  /*05a0*/  CS2R R76, SRZ ;  /* 0x00000000004c7805 */ /* 0x000fe2000001ff00 */
        /* <DEDUP_REMOVED lines=15> */
[----:B------:R-:W-:-:S02]  /*06a0*/  LOP3.LUT R13, R0, 0x60, RZ, 0xc0, !PT ;  /* 0x00000060000d7812 */ /* 0x000fc400078ec0ff */
[----:B------:R-:W-:Y:S01]  /*06b0*/  LOP3.LUT R14, R0, 0x1c, RZ, 0xc0, !PT ;  /* 0x0000001c000e7812 */ /* 0x000fe200078ec0ff */
[----:B--2---:R-:W-:Y:S04]  /*06c0*/  STS.U16 [R7], R24 ;  /* 0x0000001807007388 */ /* 0x004fe80000000400 */
[----:B---3--:R-:W-:Y:S04]  /*06d0*/  STS.U16 [R7+0x400], R26 ;  /* 0x0004001a07007388 */ /* 0x008fe80000000400 */
[----:B----4-:R-:W-:Y:S04]  /*06e0*/  STS.U16 [R7+0xc00], R30 ;  /* 0x000c001e07007388 */ /* 0x010fe80000000400 */
[----:B------:R-:W-:Y:S04]  /*06f0*/  STS.U16 [R7+0x800], R28 ;  /* 0x0008001c07007388 */ /* 0x000fe80000000400 */
[----:B------:R-:W-:Y:S04]  /*0700*/  STS.U16 [R7+0x1400], R12 ;  /* 0x0014000c07007388 */ /* 0x000fe80000000400 */
[----:B------:R-:W-:Y:S04]  /*0710*/  STS.U16 [R7+0x1800], R34 ;  /* 0x0018002207007388 */ /* 0x000fe80000000400 */
[----:B------:R-:W-:Y:S04]  /*0720*/  STS.U16 [R7+0x1000], R32 ;  /* 0x0010002007007388 */ /* 0x000fe80000000400 */
[----:B-----5:R-:W-:Y:S04]  /*0730*/  STS.U16 [R7+0x1c00], R18 ;  /* 0x001c001207007388 */ /* 0x020fe80000000400 */
[----:B------:R-:W-:Y:S04]  /*0740*/  STS.U16 [R8+0x200], R25 ;  /* 0x0002001908007388 */ /* 0x000fe80000000400 */
[----:B------:R-:W-:Y:S04]  /*0750*/  STS.U16 [R8+0x600], R27 ;  /* 0x0006001b08007388 */ /* 0x000fe80000000400 */
[----:B------:R-:W-:Y:S04]  /*0760*/  STS.U16 [R8+0xa00], R29 ;  /* 0x000a001d08007388 */ /* 0x000fe80000000400 */
[----:B------:R-:W-:Y:S04]  /*0770*/  STS.U16 [R8+0xe00], R31 ;  /* 0x000e001f08007388 */ /* 0x000fe80000000400 */
[----:B------:R0:W-:Y:S04]  /*0780*/  STS.U16 [R8+0x1200], R11 ;  /* 0x0012000b08007388 */ /* 0x0001e80000000400 */
[----:B------:R-:W-:Y:S04]  /*0790*/  STS.U16 [R8+0x1600], R9 ;  /* 0x0016000908007388 */ /* 0x000fe80000000400 */
[----:B------:R-:W-:Y:S01]  /*07a0*/  STS.U16 [R8+0x1e00], R17 ;  /* 0x001e001108007388 */ /* 0x000fe20000000400 */
[----:B0-----:R-:W-:-:S04]  /*07b0*/  IADD3 R11, R23, 0x40, RZ ;  /* 0x00000040170b7810 */ /* 0x001fc80007ffe0ff */
[----:B------:R-:W-:Y:S01]  /*07c0*/  ISETP.GE.AND P0, PT, R11, 0x1, PT ;  /* 0x000000010b00780c */ /* 0x000fe20003f06270 */
[----:B------:R0:W-:Y:S01]  /*07d0*/  STS.U16 [R8+0x1a00], R15 ;  /* 0x001a000f08007388 */ /* 0x0001e20000000400 */
[----:B------:R-:W-:Y:S01]  /*07e0*/  IMAD.MOV.U32 R12, RZ, RZ, 0x3f800000 ;  /* 0x3f800000ff0c7424 */ /* 0x000fe200078e00ff */
[----:B0-----:R-:W-:-:S10]  /*07f0*/  LOP3.LUT R15, R0, 0x3, RZ, 0xc0, !PT ;  /* 0x00000003000f7812 */ /* 0x001fd400078ec0ff */
[----:B------:R-:W-:Y:S05]  /*0800*/  @!P0 BRA `(.L_x_0) ;  /* 0x00002e7000008947 */ /* 0x000fea0003800000 */
[----:B------:R-:W-:Y:S01]  /*0810*/  LOP3.LUT R9, R0, 0x3f, RZ, 0xc0, !PT ;  /* 0x0000003f00097812 */ /* 0x000fe200078ec0ff */
[C---:B------:R-:W-:Y:S01]  /*0820*/  IMAD R10, R2.reuse, c[0x0][0x1a0], RZ ;  /* 0x00006800020a7a24 */ /* 0x040fe200078e02ff */
[----:B------:R-:W-:Y:S01]  /*0830*/  SHF.R.U32.HI R19, RZ, 0x1, R13 ;  /* 0x00000001ff137819 */ /* 0x000fe2000001160d */
[----:B------:R-:W-:Y:S01]  /*0840*/  IMAD R12, R2, c[0x0][0x1b0], RZ ;  /* 0x00006c00020c7a24 */ /* 0x000fe200078e02ff */
[----:B------:R-:W-:Y:S01]  /*0850*/  LOP3.LUT R21, R6, 0x10, RZ, 0xc0, !PT ;  /* 0x0000001006157812 */ /* 0x000fe200078ec0ff */
[C---:B------:R-:W-:Y:S01]  /*0860*/  IMAD R17, R9.reuse, c[0x0][0x1a8], RZ ;  /* 0x00006a0009117a24 */ /* 0x040fe200078e02ff */
[----:B------:R-:W-:Y:S01]  /*0870*/  LEA.HI R16, R14, R19, RZ, 0x1e ;  /* 0x000000130e107211 */ /* 0x000fe200078ff0ff */
[----:B------:R-:W-:Y:S01]  /*0880*/  IMAD R22, R9, c[0x0][0x1b4], RZ ;  /* 0x00006d0009167a24 */ /* 0x000fe200078e02ff */
[----:B------:R-:W-:Y:S01]  /*0890*/  SHF.L.U32 R19, R12, 0x1, RZ ;  /* 0x000000010c137819 */ /* 0x000fe200000006ff */
[----:B------:R-:W-:Y:S01]  /*08a0*/  IMAD.SHL.U32 R9, R10, 0x2, RZ ;  /* 0x000000020a097824 */ /* 0x000fe200078e00ff */
[----:B------:R-:W-:Y:S01]  /*08b0*/  IADD3 R16, R23, R16, RZ ;  /* 0x0000001017107210 */ /* 0x000fe20007ffe0ff */
[----:B------:R-:W-:Y:S01]  /*08c0*/  IMAD.SHL.U32 R18, R17, 0x2, RZ ;  /* 0x0000000211127824 */ /* 0x000fe200078e00ff */
[----:B------:R-:W-:Y:S01]  /*08d0*/  LOP3.LUT R24, R21, 0x60, R0, 0xf8, !PT ;  /* 0x0000006015187812 */ /* 0x000fe200078ef800 */
[----:B------:R-:W-:Y:S01]  /*08e0*/  IMAD.SHL.U32 R20, R22, 0x2, RZ ;  /* 0x0000000216147824 */ /* 0x000fe200078e00ff */
[----:B------:R-:W-:Y:S01]  /*08f0*/  CS2R R76, SRZ ;  /* 0x00000000004c7805 */ /* 0x000fe2000001ff00 */
[----:B------:R-:W-:Y:S01]  /*0900*/  IMAD.MOV.U32 R35, RZ, RZ, c[0x0][0x1a4] ;  /* 0x00006900ff237624 */ /* 0x000fe200078e00ff */
[----:B------:R-:W-:Y:S01]  /*0910*/  IADD3 R169, P0, P1, R18, c[0x0][0x168], R9 ;  /* 0x00005a0012a97a10 */ /* 0x000fe2000791e009 */
[----:B------:R-:W-:Y:S01]  /*0920*/  IMAD R18, R4, c[0x0][0x1a4], RZ ;  /* 0x0000690004127a24 */ /* 0x000fe200078e02ff */
[----:B------:R-:W-:Y:S01]  /*0930*/  IADD3 R160, P2, P3, R20, c[0x0][0x170], R19 ;  /* 0x00005c0014a07a10 */ /* 0x000fe20007b5e013 */
[C---:B------:R-:W-:Y:S01]  /*0940*/  IMAD.SHL.U32 R20, R0.reuse, 0x40, RZ ;  /* 0x0000004000147824 */ /* 0x040fe200078e00ff */
[----:B------:R-:W-:Y:S01]  /*0950*/  LOP3.LUT R9, R0, 0x7, RZ, 0xc0, !PT ;  /* 0x0000000700097812 */ /* 0x000fe200078ec0ff */
[----:B------:R-:W-:Y:S01]  /*0960*/  IMAD.HI R23, R12, 0x2, RZ ;  /* 0x000000020c177827 */ /* 0x000fe200078e02ff */
[----:B------:R-:W-:Y:S01]  /*0970*/  LEA R19, R35, R18, 0x2 ;  /* 0x0000001223137211 */ /* 0x000fe200078e10ff */
[----:B------:R-:W-:Y:S01]  /*0980*/  CS2R R78, SRZ ;  /* 0x00000000004e7805 */ /* 0x000fe2000001ff00 */
[----:B------:R-:W-:Y:S01]  /*0990*/  LOP3.LUT R27, R20, 0x400, RZ, 0xc0, !PT ;  /* 0x00000400141b7812 */ /* 0x000fe200078ec0ff */
[----:B------:R-:W-:Y:S01]  /*09a0*/  IMAD R51, R9, 0x90, RZ ;  /* 0x0000009009337824 */ /* 0x000fe200078e02ff */
[----:B------:R-:W-:Y:S01]  /*09b0*/  CS2R R72, SRZ ;  /* 0x0000000000487805 */ /* 0x000fe2000001ff00 */
[----:B------:R-:W-:Y:S01]  /*09c0*/  IMAD R12, R35, 0x4, R19 ;  /* 0x00000004230c7824 */ /* 0x000fe200078e0213 */
[----:B------:R-:W-:Y:S01]  /*09d0*/  CS2R R74, SRZ ;  /* 0x00000000004a7805 */ /* 0x000fe2000001ff00 */
[----:B------:R-:W-:Y:S01]  /*09e0*/  IMAD.HI R10, R10, 0x2, RZ ;  /* 0x000000020a0a7827 */ /* 0x000fe200078e02ff */
[----:B------:R-:W-:Y:S01]  /*09f0*/  LOP3.LUT R28, R51, R24, RZ, 0x3c, !PT ;  /* 0x00000018331c7212 */ /* 0x000fe200078e3cff */
[----:B------:R-:W-:Y:S01]  /*0a00*/  CS2R R68, SRZ ;  /* 0x0000000000447805 */ /* 0x000fe2000001ff00 */
[----:B------:R-:W-:Y:S01]  /*0a10*/  LEA R20, R35, R12, 0x2 ;  /* 0x0000000c23147211 */ /* 0x000fe200078e10ff */
[----:B------:R-:W-:Y:S01]  /*0a20*/  IMAD.HI R9, R17, 0x2, RZ ;  /* 0x0000000211097827 */ /* 0x000fe200078e02ff */
[----:B------:R-:W-:Y:S01]  /*0a30*/  IADD3 R17, R27, R28, RZ ;  /* 0x0000001c1b117210 */ /* 0x000fe20007ffe0ff */
[----:B------:R-:W-:Y:S01]  /*0a40*/  CS2R R70, SRZ ;  /* 0x0000000000467805 */ /* 0x000fe2000001ff00 */
[----:B------:R-:W-:Y:S01]  /*0a50*/  CS2R R64, SRZ ;  /* 0x0000000000407805 */ /* 0x000fe2000001ff00 */
[----:B------:R-:W-:Y:S01]  /*0a60*/  IMAD R21, R35, 0x4, R20 ;  /* 0x0000000423157824 */ /* 0x000fe200078e0214 */
[----:B------:R-:W-:Y:S01]  /*0a70*/  IADD3.X R33, R9, c[0x0][0x16c], R10, P0, P1 ;  /* 0x00005b0009217a10 */ /* 0x000fe200007e240a */
[----:B------:R-:W-:Y:S01]  /*0a80*/  IMAD.HI R24, R22, 0x2, RZ ;  /* 0x0000000216187827 */ /* 0x000fe200078e02ff */
[-C--:B------:R-:W-:Y:S01]  /*0a90*/  LEA R198, P0, R18, R169.reuse, 0x1 ;  /* 0x000000a912c67211 */ /* 0x080fe200078008ff */
[----:B------:R-:W-:Y:S01]  /*0aa0*/  CS2R R66, SRZ ;  /* 0x0000000000427805 */ /* 0x000fe2000001ff00 */
[-C--:B------:R-:W-:Y:S01]  /*0ab0*/  LEA R196, P1, R19, R169.reuse, 0x1 ;  /* 0x000000a913c47211 */ /* 0x080fe200078208ff */
[C---:B------:R-:W-:Y:S01]  /*0ac0*/  IMAD R22, R35.reuse, 0x4, R21 ;  /* 0x0000000423167824 */ /* 0x040fe200078e0215 */
[----:B------:R-:W-:Y:S01]  /*0ad0*/  IADD3.X R48, R24, c[0x0][0x174], R23, P2, P3 ;  /* 0x00005d0018307a10 */ /* 0x000fe200017e6417 */
[----:B------:R-:W-:Y:S01]  /*0ae0*/  IMAD R25, R4, c[0x0][0x1b8], RZ ;  /* 0x00006e0004197a24 */ /* 0x000fe200078e02ff */
[----:B------:R-:W-:Y:S01]  /*0af0*/  LEA R194, P2, R12, R169, 0x1 ;  /* 0x000000a90cc27211 */ /* 0x000fe200078408ff */
[C---:B------:R-:W-:Y:S01]  /*0b00*/  IMAD R9, R35.reuse, 0x4, R22 ;  /* 0x0000000423097824 */ /* 0x040fe200078e0216 */
[-C--:B------:R-:W-:Y:S01]  /*0b10*/  LEA.HI.X.SX32 R199, R18, R33.reuse, 0x1, P0 ;  /* 0x0000002112c77211 */ /* 0x080fe200000f0eff */
[----:B------:R-:W-:Y:S01]  /*0b20*/  IMAD.MOV.U32 R42, RZ, RZ, c[0x0][0x1b8] ;  /* 0x00006e00ff2a7624 */ /* 0x000fe200078e00ff */
[-C--:B------:R-:W-:Y:S01]  /*0b30*/  LEA.HI.X.SX32 R195, R12, R33.reuse, 0x1, P2 ;  /* 0x000000210cc37211 */ /* 0x080fe200010f0eff */
[----:B------:R-:W-:Y:S01]  /*0b40*/  IMAD R10, R35, 0x4, R9 ;  /* 0x00000004230a7824 */ /* 0x000fe200078e0209 */
[----:B------:R-:W-:Y:S01]  /*0b50*/  LEA.HI.X.SX32 R197, R19, R33, 0x1, P1 ;  /* 0x0000002113c57211 */ /* 0x000fe200008f0eff */
[----:B------:R-:W-:Y:S01]  /*0b60*/  IMAD R26, R42, 0x4, R25 ;  /* 0x000000042a1a7824 */ /* 0x000fe200078e0219 */
[-C--:B------:R-:W-:Y:S01]  /*0b70*/  LEA R192, P3, R20, R169.reuse, 0x1 ;  /* 0x000000a914c07211 */ /* 0x080fe200078608ff */
[----:B------:R-:W-:Y:S01]  /*0b80*/  IMAD R18, R35, 0x4, R10 ;  /* 0x0000000423127824 */ /* 0x000fe200078e020a */
[----:B------:R-:W-:Y:S01]  /*0b90*/  LEA R190, P0, R21, R169, 0x1 ;  /* 0x000000a915be7211 */ /* 0x000fe200078008ff */
[----:B------:R-:W-:Y:S01]  /*0ba0*/  IMAD R27, R42, 0x4, R26 ;  /* 0x000000042a1b7824 */ /* 0x000fe200078e021a */
[----:B------:R-:W-:Y:S01]  /*0bb0*/  LEA.HI.X.SX32 R193, R20, R33, 0x1, P3 ;  /* 0x0000002114c17211 */ /* 0x000fe200018f0eff */
[C---:B------:R-:W-:Y:S01]  /*0bc0*/  IMAD R12, R35.reuse, 0x4, R18 ;  /* 0x00000004230c7824 */ /* 0x040fe200078e0212 */
[----:B------:R-:W-:Y:S01]  /*0bd0*/  LEA R188, P1, R22, R169, 0x1 ;  /* 0x000000a916bc7211 */ /* 0x000fe200078208ff */
[----:B------:R-:W-:Y:S01]  /*0be0*/  CS2R R60, SRZ ;  /* 0x00000000003c7805 */ /* 0x000fe2000001ff00 */
[----:B------:R-:W-:Y:S01]  /*0bf0*/  LEA R23, R42, R27, 0x2 ;  /* 0x0000001b2a177211 */ /* 0x000fe200078e10ff */
[----:B------:R-:W-:Y:S01]  /*0c00*/  IMAD R19, R35, 0x4, R12 ;  /* 0x0000000423137824 */ /* 0x000fe200078e020c */
[-C--:B------:R-:W-:Y:S01]  /*0c10*/  LEA.HI.X.SX32 R191, R21, R33.reuse, 0x1, P0 ;  /* 0x0000002115bf7211 */ /* 0x080fe200000f0eff */
[----:B------:R-:W-:Y:S01]  /*0c20*/  CS2R R62, SRZ ;  /* 0x00000000003e7805 */ /* 0x000fe2000001ff00 */
[----:B------:R-:W-:Y:S01]  /*0c30*/  LEA.HI.X.SX32 R189, R22, R33, 0x1, P1 ;  /* 0x0000002116bd7211 */ /* 0x000fe200008f0eff */
[----:B------:R-:W-:Y:S01]  /*0c40*/  CS2R R56, SRZ ;  /* 0x0000000000387805 */ /* 0x000fe2000001ff00 */
[----:B------:R-:W-:Y:S01]  /*0c50*/  LEA R20, R35, R19, 0x2 ;  /* 0x0000001323147211 */ /* 0x000fe200078e10ff */
[----:B------:R-:W-:Y:S01]  /*0c60*/  CS2R R58, SRZ ;  /* 0x00000000003a7805 */ /* 0x000fe2000001ff00 */
[-C--:B------:R-:W-:Y:S01]  /*0c70*/  LEA R186, P0, R9, R169.reuse, 0x1 ;  /* 0x000000a909ba7211 */ /* 0x080fe200078008ff */
[----:B------:R-:W-:Y:S01]  /*0c80*/  CS2R R52, SRZ ;  /* 0x0000000000347805 */ /* 0x000fe2000001ff00 */
[----:B------:R-:W-:Y:S01]  /*0c90*/  LEA R184, P1, R10, R169, 0x1 ;  /* 0x000000a90ab87211 */ /* 0x000fe200078208ff */
[----:B------:R-:W-:Y:S01]  /*0ca0*/  IMAD R21, R35, 0x4, R20 ;  /* 0x0000000423157824 */ /* 0x000fe200078e0214 */
[----:B------:R-:W-:Y:S01]  /*0cb0*/  LEA R29, R42, R23, 0x2 ;  /* 0x000000172a1d7211 */ /* 0x000fe200078e10ff */
[----:B------:R-:W-:Y:S01]  /*0cc0*/  CS2R R54, SRZ ;  /* 0x0000000000367805 */ /* 0x000fe2000001ff00 */
[-C--:B------:R-:W-:Y:S01]  /*0cd0*/  LEA.HI.X.SX32 R187, R9, R33.reuse, 0x1, P0 ;  /* 0x0000002109bb7211 */ /* 0x080fe200000f0eff */
[----:B------:R-:W-:Y:S01]  /*0ce0*/  UMOV UR4, URZ ;  /* 0x0000003f00047c82 */ /* 0x000fe20008000000 */
[----:B------:R-:W-:Y:S01]  /*0cf0*/  LEA.HI.X.SX32 R185, R10, R33, 0x1, P1 ;  /* 0x000000210ab97211 */ /* 0x000fe200008f0eff */
[----:B------:R-:W-:Y:S01]  /*0d00*/  UMOV UR5, URZ ;  /* 0x0000003f00057c82 */ /* 0x000fe20008000000 */
[----:B------:R-:W-:-:S02]  /*0d10*/  LEA R182, P2, R18, R169, 0x1 ;  /* 0x000000a912b67211 */ /* 0x000fc400078408ff */
[----:B------:R-:W-:Y:S02]  /*0d20*/  LEA R9, R35, R21, 0x2 ;  /* 0x0000001523097211 */ /* 0x000fe400078e10ff */
[----:B------:R-:W-:Y:S02]  /*0d30*/  LEA R178, P1, R19, R169, 0x1 ;  /* 0x000000a913b27211 */ /* 0x000fe400078208ff */
[----:B------:R-:W-:Y:S01]  /*0d40*/  LEA R30, R42, R29, 0x2 ;  /* 0x0000001d2a1e7211 */ /* 0x000fe200078e10ff */
[----:B------:R-:W-:Y:S01]  /*0d50*/  IMAD R10, R35, 0x4, R9 ;  /* 0x00000004230a7824 */ /* 0x000fe200078e0209 */
[-C--:B------:R-:W-:Y:S02]  /*0d60*/  LEA.HI.X.SX32 R183, R18, R33.reuse, 0x1, P2 ;  /* 0x0000002112b77211 */ /* 0x080fe400010f0eff */
[----:B------:R-:W-:Y:S01]  /*0d70*/  LEA.HI.X.SX32 R179, R19, R33, 0x1, P1 ;  /* 0x0000002113b37211 */ /* 0x000fe200008f0eff */
[----:B------:R-:W-:Y:S01]  /*0d80*/  IMAD R31, R42, 0x4, R30 ;  /* 0x000000042a1f7824 */ /* 0x000fe200078e021e */
[----:B------:R-:W-:-:S02]  /*0d90*/  LEA R176, P2, R20, R169, 0x1 ;  /* 0x000000a914b07211 */ /* 0x000fc400078408ff */
[CC--:B------:R-:W-:Y:S02]  /*0da0*/  LEA R172, P1, R9.reuse, R169.reuse, 0x1 ;  /* 0x000000a909ac7211 */ /* 0x0c0fe400078208ff */
[----:B------:R-:W-:Y:S02]  /*0db0*/  LEA R180, P0, R12, R169, 0x1 ;  /* 0x000000a90cb47211 */ /* 0x000fe400078008ff */
[-C--:B------:R-:W-:Y:S02]  /*0dc0*/  LEA.HI.X.SX32 R177, R20, R33.reuse, 0x1, P2 ;  /* 0x0000002114b17211 */ /* 0x080fe400010f0eff */
[-C--:B------:R-:W-:Y:S01]  /*0dd0*/  LEA.HI.X.SX32 R173, R9, R33.reuse, 0x1, P1 ;  /* 0x0000002109ad7211 */ /* 0x080fe200008f0eff */
[----:B------:R-:W-:Y:S01]  /*0de0*/  IMAD R9, R42, 0x4, R31 ;  /* 0x000000042a097824 */ /* 0x000fe200078e021f */
[----:B------:R-:W-:Y:S02]  /*0df0*/  LEA.HI.X.SX32 R181, R12, R33, 0x1, P0 ;  /* 0x000000210cb57211 */ /* 0x000fe400000f0eff */
[----:B------:R-:W-:-:S02]  /*0e00*/  LEA R170, P2, R10, R169, 0x1 ;  /* 0x000000a90aaa7211 */ /* 0x000fc400078408ff */
[----:B------:R-:W-:Y:S02]  /*0e10*/  LEA R12, R35, R10, 0x2 ;  /* 0x0000000a230c7211 */ /* 0x000fe400078e10ff */
[----:B------:R-:W-:Y:S02]  /*0e20*/  LEA.HI.X.SX32 R171, R10, R33, 0x1, P2 ;  /* 0x000000210aab7211 */ /* 0x000fe400010f0eff */
[----:B------:R-:W-:Y:S02]  /*0e30*/  LEA R168, P3, R12, R169, 0x1 ;  /* 0x000000a90ca87211 */ /* 0x000fe400078608ff */
[----:B------:R-:W-:Y:S02]  /*0e40*/  LEA R10, R42, R9, 0x2 ;  /* 0x000000092a0a7211 */ /* 0x000fe400078e10ff */
[C---:B------:R-:W-:Y:S02]  /*0e50*/  LEA R174, P0, R21.reuse, R169, 0x1 ;  /* 0x000000a915ae7211 */ /* 0x040fe400078008ff */
[-C--:B------:R-:W-:Y:S01]  /*0e60*/  LEA.HI.X.SX32 R169, R12, R33.reuse, 0x1, P3 ;  /* 0x000000210ca97211 */ /* 0x080fe200018f0eff */
[----:B------:R-:W-:Y:S01]  /*0e70*/  IMAD R12, R42, 0x4, R10 ;  /* 0x000000042a0c7824 */ /* 0x000fe200078e020a */
[----:B------:R-:W-:Y:S01]  /*0e80*/  LEA.HI.X.SX32 R175, R21, R33, 0x1, P0 ;  /* 0x0000002115af7211 */ /* 0x000fe200000f0eff */
[----:B------:R-:W-:Y:S01]  /*0e90*/  IMAD.MOV.U32 R21, RZ, RZ, 0x3f800000 ;  /* 0x3f800000ff157424 */ /* 0x000fe200078e00ff */
[----:B------:R-:W-:-:S02]  /*0ea0*/  LEA R166, P0, R25, R160, 0x1 ;  /* 0x000000a019a67211 */ /* 0x000fc400078008ff */
[----:B------:R-:W-:Y:S02]  /*0eb0*/  LEA R164, P1, R26, R160, 0x1 ;  /* 0x000000a01aa47211 */ /* 0x000fe400078208ff */
[C---:B------:R-:W-:Y:S02]  /*0ec0*/  LEA R18, R42.reuse, R12, 0x2 ;  /* 0x0000000c2a127211 */ /* 0x040fe400078e10ff */
[----:B------:R-:W-:Y:S02]  /*0ed0*/  LEA R162, P2, R27, R160, 0x1 ;  /* 0x000000a01ba27211 */ /* 0x000fe400078408ff */
[-C--:B------:R-:W-:Y:S01]  /*0ee0*/  LEA.HI.X.SX32 R167, R25, R48.reuse, 0x1, P0 ;  /* 0x0000003019a77211 */ /* 0x080fe200000f0eff */
[----:B------:R-:W-:Y:S01]  /*0ef0*/  IMAD R19, R42, 0x4, R18 ;  /* 0x000000042a137824 */ /* 0x000fe200078e0212 */
[----:B------:R-:W-:Y:S02]  /*0f00*/  LEA.HI.X.SX32 R165, R26, R48, 0x1, P1 ;  /* 0x000000301aa57211 */ /* 0x000fe400008f0eff */
[----:B------:R-:W-:-:S02]  /*0f10*/  LEA R26, P0, R29, R160, 0x1 ;  /* 0x000000a01d1a7211 */ /* 0x000fc400078008ff */
[C---:B------:R-:W-:Y:S02]  /*0f20*/  LEA R28, P1, R30.reuse, R160, 0x1 ;  /* 0x000000a01e1c7211 */ /* 0x040fe400078208ff */
[-C--:B------:R-:W-:Y:S02]  /*0f30*/  LEA.HI.X.SX32 R163, R27, R48.reuse, 0x1, P2 ;  /* 0x000000301ba37211 */ /* 0x080fe400010f0eff */
[-C--:B------:R-:W-:Y:S02]  /*0f40*/  LEA.HI.X.SX32 R27, R29, R48.reuse, 0x1, P0 ;  /* 0x000000301d1b7211 */ /* 0x080fe400000f0eff */
[----:B------:R-:W-:Y:S02]  /*0f50*/  LEA.HI.X.SX32 R29, R30, R48, 0x1, P1 ;  /* 0x000000301e1d7211 */ /* 0x000fe400008f0eff */
[----:B------:R-:W-:Y:S02]  /*0f60*/  LEA R32, P1, R9, R160, 0x1 ;  /* 0x000000a009207211 */ /* 0x000fe400078208ff */
[----:B------:R-:W-:-:S02]  /*0f70*/  LEA R20, R42, R19, 0x2 ;  /* 0x000000132a147211 */ /* 0x000fc400078e10ff */
[----:B------:R-:W-:Y:S02]  /*0f80*/  LEA.HI.X.SX32 R33, R9, R48, 0x1, P1 ;  /* 0x0000003009217211 */ /* 0x000fe400008f0eff */
[CC--:B------:R-:W-:Y:S01]  /*0f90*/  LEA R30, P0, R31.reuse, R160.reuse, 0x1 ;  /* 0x000000a01f1e7211 */ /* 0x0c0fe200078008ff */
[----:B------:R-:W-:Y:S01]  /*0fa0*/  IMAD R9, R42, 0x4, R20 ;  /* 0x000000042a097824 */ /* 0x000fe200078e0214 */
[C---:B------:R-:W-:Y:S02]  /*0fb0*/  LEA R34, P2, R10.reuse, R160, 0x1 ;  /* 0x000000a00a227211 */ /* 0x040fe400078408ff */
[-C--:B------:R-:W-:Y:S02]  /*0fc0*/  LEA.HI.X.SX32 R31, R31, R48.reuse, 0x1, P0 ;  /* 0x000000301f1f7211 */ /* 0x080fe400000f0eff */
[----:B------:R-:W-:Y:S02]  /*0fd0*/  LEA.HI.X.SX32 R35, R10, R48, 0x1, P2 ;  /* 0x000000300a237211 */ /* 0x000fe400010f0eff */
[----:B------:R-:W-:-:S02]  /*0fe0*/  LEA R36, P0, R12, R160, 0x1 ;  /* 0x000000a00c247211 */ /* 0x000fc400078008ff */
[----:B------:R-:W-:Y:S02]  /*0ff0*/  LEA R10, R42, R9, 0x2 ;  /* 0x000000092a0a7211 */ /* 0x000fe400078e10ff */
[-C--:B------:R-:W-:Y:S02]  /*1000*/  LEA R38, P1, R18, R160.reuse, 0x1 ;  /* 0x000000a012267211 */ /* 0x080fe400078208ff */
[----:B------:R-:W-:Y:S02]  /*1010*/  LEA R40, P2, R19, R160, 0x1 ;  /* 0x000000a013287211 */ /* 0x000fe400078408ff */
[----:B------:R-:W-:Y:S01]  /*1020*/  LEA.HI.X.SX32 R37, R12, R48, 0x1, P0 ;  /* 0x000000300c257211 */ /* 0x000fe200000f0eff */
[----:B------:R-:W-:Y:S01]  /*1030*/  IMAD R12, R42, 0x4, R10 ;  /* 0x000000042a0c7824 */ /* 0x000fe200078e020a */
[----:B------:R-:W-:Y:S02]  /*1040*/  LEA R24, P3, R23, R160, 0x1 ;  /* 0x000000a017187211 */ /* 0x000fe400078608ff */
[----:B------:R-:W-:-:S02]  /*1050*/  LEA.HI.X.SX32 R39, R18, R48, 0x1, P1 ;  /* 0x0000003012277211 */ /* 0x000fc400008f0eff */
[-C--:B------:R-:W-:Y:S02]  /*1060*/  LEA.HI.X.SX32 R41, R19, R48.reuse, 0x1, P2 ;  /* 0x0000003013297211 */ /* 0x080fe400010f0eff */
[----:B------:R-:W-:Y:S01]  /*1070*/  LEA.HI.X.SX32 R25, R23, R48, 0x1, P3 ;  /* 0x0000003017197211 */ /* 0x000fe200018f0eff */
[----:B------:R-:W-:Y:S01]  /*1080*/  IMAD.MOV.U32 R23, RZ, RZ, -0x800000 ;  /* 0xff800000ff177424 */ /* 0x000fe200078e00ff */
[-C--:B------:R-:W-:Y:S02]  /*1090*/  LEA R42, P0, R20, R160.reuse, 0x1 ;  /* 0x000000a0142a7211 */ /* 0x080fe400078008ff */
[-C--:B------:R-:W-:Y:S02]  /*10a0*/  LEA R44, P1, R9, R160.reuse, 0x1 ;  /* 0x000000a0092c7211 */ /* 0x080fe400078208ff */
[-C--:B------:R-:W-:Y:S02]  /*10b0*/  LEA R46, P2, R10, R160.reuse, 0x1 ;  /* 0x000000a00a2e7211 */ /* 0x080fe400078408ff */
[----:B------:R-:W-:-:S02]  /*10c0*/  LEA R160, P3, R12, R160, 0x1 ;  /* 0x000000a00ca07211 */ /* 0x000fc400078608ff */
[----:B------:R-:W-:Y:S02]  /*10d0*/  LOP3.LUT R19, R51, 0x30, R6, 0x78, !PT ;  /* 0x0000003033137812 */ /* 0x000fe400078e7806 */
[-C--:B------:R-:W-:Y:S01]  /*10e0*/  LEA.HI.X.SX32 R43, R20, R48.reuse, 0x1, P0 ;  /* 0x00000030142b7211 */ /* 0x080fe200000f0eff */
[----:B------:R-:W-:Y:S01]  /*10f0*/  CS2R R50, SRZ ;  /* 0x0000000000327805 */ /* 0x000fe2000001ff00 */
[-C--:B------:R-:W-:Y:S01]  /*1100*/  LEA.HI.X.SX32 R45, R9, R48.reuse, 0x1, P1 ;  /* 0x00000030092d7211 */ /* 0x080fe200008f0eff */
[----:B------:R-:W-:Y:S01]  /*1110*/  IMAD.MOV.U32 R9, RZ, RZ, RZ ;  /* 0x000000ffff097224 */ /* 0x000fe200078e00ff */
[-C--:B------:R-:W-:Y:S02]  /*1120*/  LEA.HI.X.SX32 R47, R10, R48.reuse, 0x1, P2 ;  /* 0x000000300a2f7211 */ /* 0x080fe400010f0eff */
[----:B------:R-:W-:Y:S02]  /*1130*/  LEA.HI.X.SX32 R161, R12, R48, 0x1, P3 ;  /* 0x000000300ca17211 */ /* 0x000fe400018f0eff */
[----:B------:R-:W-:Y:S01]  /*1140*/  MOV R12, 0x3f800000 ;  /* 0x3f800000000c7802 */ /* 0x000fe20000000f00 */
[----:B------:R-:W-:Y:S01]  /*1150*/  CS2R R48, SRZ ;  /* 0x0000000000307805 */ /* 0x000fe2000001ff00 */
[----:B------:R-:W-:-:S02]  /*1160*/  MOV R18, RZ ;  /* 0x000000ff00127202 */ /* 0x000fc40000000f00 */
[----:B------:R-:W-:Y:S02]  /*1170*/  MOV R22, 0xff800000 ;  /* 0xff80000000167802 */ /* 0x000fe40000000f00 */
[----:B------:R-:W-:Y:S02]  /*1180*/  IADD3 R20, R16, 0x8, RZ ;  /* 0x0000000810147810 */ /* 0x000fe40007ffe0ff */
[----:B------:R-:W-:Y:S02]  /*1190*/  LOP3.LUT R10, R19, 0x40, RZ, 0x3c, !PT ;  /* 0x00000040130a7812 */ /* 0x000fe400078e3cff */
.L_x_1:
[----:B------:R-:W-:-:S04]  /*11a0*/  IMAD.WIDE R80, R18, 0x2, R198 ;  /* 0x0000000212507825 */ /* 0x000fc800078e02c6 */
[C---:B------:R-:W-:Y:S01]  /*11b0*/  IMAD.WIDE R82, R18.reuse, 0x2, R196 ;  /* 0x0000000212527825 */ /* 0x040fe200078e02c4 */
[----:B------:R0:W2:Y:S03]  /*11c0*/  LDG.E.U16 R100, [R80.64] ;  /* 0x0000000650647981 */ /* 0x0000a6000c1e1500 */
[C---:B------:R-:W-:Y:S01]  /*11d0*/  IMAD.WIDE R84, R18.reuse, 0x2, R194 ;  /* 0x0000000212547825 */ /* 0x040fe200078e02c2 */
[----:B------:R1:W3:Y:S03]  /*11e0*/  LDG.E.U16 R101, [R82.64] ;  /* 0x0000000652657981 */ /* 0x0002e6000c1e1500 */
[C---:B------:R-:W-:Y:S01]  /*11f0*/  IMAD.WIDE R86, R18.reuse, 0x2, R192 ;  /* 0x0000000212567825 */ /* 0x040fe200078e02c0 */
[----:B------:R4:W5:Y:S03]  /*1200*/  LDG.E.U16 R102, [R84.64] ;  /* 0x0000000654667981 */ /* 0x000966000c1e1500 */
[C---:B------:R-:W-:Y:S01]  /*1210*/  IMAD.WIDE R88, R18.reuse, 0x2, R190 ;  /* 0x0000000212587825 */ /* 0x040fe200078e02be */
[----:B------:R1:W3:Y:S03]  /*1220*/  LDG.E.U16 R103, [R86.64] ;  /* 0x0000000656677981 */ /* 0x0002e6000c1e1500 */
[C---:B------:R-:W-:Y:S01]  /*1230*/  IMAD.WIDE R90, R18.reuse, 0x2, R188 ;  /* 0x00000002125a7825 */ /* 0x040fe200078e02bc */
[----:B------:R1:W3:Y:S03]  /*1240*/  LDG.E.U16 R104, [R88.64] ;  /* 0x0000000658687981 */ /* 0x0002e6000c1e1500 */
[C---:B0-----:R-:W-:Y:S01]  /*1250*/  IMAD.WIDE R80, R18.reuse, 0x2, R186 ;  /* 0x0000000212507825 */ /* 0x041fe200078e02ba */
[----:B------:R0:W3:Y:S03]  /*1260*/  LDG.E.U16 R105, [R90.64] ;  /* 0x000000065a697981 */ /* 0x0000e6000c1e1500 */
[----:B------:R-:W-:-:S02]  /*1270*/  IMAD.WIDE R92, R18, 0x2, R182 ;  /* 0x00000002125c7825 */ /* 0x000fc400078e02b6 */
[----:B------:R-:W3:Y:S02]  /*1280*/  LDG.E.U16 R80, [R80.64] ;  /* 0x0000000650507981 */ /* 0x000ee4000c1e1500 */
[C---:B------:R-:W-:Y:S02]  /*1290*/  IMAD.WIDE R94, R18.reuse, 0x2, R178 ;  /* 0x00000002125e7825 */ /* 0x040fe400078e02b2 */
[----:B------:R-:W3:Y:S02]  /*12a0*/  LDG.E.U16 R92, [R92.64] ;  /* 0x000000065c5c7981 */ /* 0x000ee4000c1e1500 */
[C---:B------:R-:W-:Y:S02]  /*12b0*/  IMAD.WIDE R96, R18.reuse, 0x2, R174 ;  /* 0x0000000212607825 */ /* 0x040fe400078e02ae */
[----:B------:R-:W3:Y:S02]  /*12c0*/  LDG.E.U16 R94, [R94.64] ;  /* 0x000000065e5e7981 */ /* 0x000ee4000c1e1500 */
[----:B------:R-:W-:-:S02]  /*12d0*/  IMAD.WIDE R98, R18, 0x2, R170 ;  /* 0x0000000212627825 */ /* 0x000fc400078e02aa */
[----:B------:R-:W3:Y:S02]  /*12e0*/  LDG.E.U16 R96, [R96.64] ;  /* 0x0000000660607981 */ /* 0x000ee4000c1e1500 */
[C---:B-1----:R-:W-:Y:S02]  /*12f0*/  IMAD.WIDE R82, R18.reuse, 0x2, R184 ;  /* 0x0000000212527825 */ /* 0x042fe400078e02b8 */
[----:B------:R-:W3:Y:S02]  /*1300*/  LDG.E.U16 R98, [R98.64] ;  /* 0x0000000662627981 */ /* 0x000ee4000c1e1500 */
[C---:B----4-:R-:W-:Y:S02]  /*1310*/  IMAD.WIDE R84, R18.reuse, 0x2, R180 ;  /* 0x0000000212547825 */ /* 0x050fe400078e02b4 */
[----:B------:R-:W4:Y:S02]  /*1320*/  LDG.E.U16 R107, [R82.64] ;  /* 0x00000006526b7981 */ /* 0x000f24000c1e1500 */
[----:B------:R-:W-:-:S02]  /*1330*/  IMAD.WIDE R86, R18, 0x2, R176 ;  /* 0x0000000212567825 */ /* 0x000fc400078e02b0 */
[----:B------:R-:W4:Y:S02]  /*1340*/  LDG.E.U16 R109, [R84.64] ;  /* 0x00000006546d7981 */ /* 0x000f24000c1e1500 */
[C---:B------:R-:W-:Y:S02]  /*1350*/  IMAD.WIDE R88, R18.reuse, 0x2, R172 ;  /* 0x0000000212587825 */ /* 0x040fe400078e02ac */
[----:B------:R-:W4:Y:S02]  /*1360*/  LDG.E.U16 R111, [R86.64] ;  /* 0x00000006566f7981 */ /* 0x000f24000c1e1500 */
[----:B0-----:R-:W-:Y:S02]  /*1370*/  IMAD.WIDE R90, R18, 0x2, R168 ;  /* 0x00000002125a7825 */ /* 0x001fe400078e02a8 */
[----:B------:R-:W4:Y:S04]  /*1380*/  LDG.E.U16 R113, [R88.64] ;  /* 0x0000000658717981 */ /* 0x000f28000c1e1500 */
[----:B------:R-:W4:Y:S04]  /*1390*/  LDG.E.U16 R115, [R90.64] ;  /* 0x000000065a737981 */ /* 0x000f28000c1e1500 */
[----:B------:R-:W-:Y:S01]  /*13a0*/  BAR.SYNC.DEFER_BLOCKING 0x0 ;  /* 0x0000000000007b1d */ /* 0x000fe20000010000 */
[----:B------:R-:W-:-:S04]  /*13b0*/  IMAD.WIDE R206, R9, 0x2, R34 ;  /* 0x0000000209ce7825 */ /* 0x000fc800078e0222 */
[----:B------:R-:W-:-:S04]  /*13c0*/  IMAD.WIDE R204, R9, 0x2, R38 ;  /* 0x0000000209cc7825 */ /* 0x000fc800078e0226 */
[----:B------:R-:W-:-:S04]  /*13d0*/  IMAD.WIDE R202, R9, 0x2, R42 ;  /* 0x0000000209ca7825 */ /* 0x000fc800078e022a */
[----:B------:R-:W-:-:S04]  /*13e0*/  IMAD.WIDE R210, R9, 0x2, R46 ;  /* 0x0000000209d27825 */ /* 0x000fc800078e022e */
[----:B------:R-:W-:-:S04]  /*13f0*/  IMAD.WIDE R208, R9, 0x2, R40 ;  /* 0x0000000209d07825 */ /* 0x000fc800078e0228 */
[C---:B------:R-:W-:Y:S01]  /*1400*/  IMAD.WIDE R212, R9.reuse, 0x2, R160 ;  /* 0x0000000209d47825 */ /* 0x040fe200078e02a0 */
[----:B--2---:R-:W-:Y:S04]  /*1410*/  STS.U16 [R7+0x2000], R100 ;  /* 0x0020006407007388 */ /* 0x004fe80000000400 */
[----:B-----5:R-:W-:Y:S04]  /*1420*/  STS.U16 [R7+0x2400], R102 ;  /* 0x0024006607007388 */ /* 0x020fe80000000400 */
[----:B---3--:R-:W-:Y:S04]  /*1430*/  STS.U16 [R7+0x2800], R104 ;  /* 0x0028006807007388 */ /* 0x008fe80000000400 */
[----:B------:R-:W-:Y:S04]  /*1440*/  STS.U16 [R7+0x2c00], R80 ;  /* 0x002c005007007388 */ /* 0x000fe80000000400 */
[----:B------:R-:W-:Y:S04]  /*1450*/  STS.U16 [R7+0x3000], R92 ;  /* 0x0030005c07007388 */ /* 0x000fe80000000400 */
[----:B------:R-:W-:Y:S04]  /*1460*/  STS.U16 [R7+0x3400], R94 ;  /* 0x0034005e07007388 */ /* 0x000fe80000000400 */
[----:B------:R-:W-:Y:S04]  /*1470*/  STS.U16 [R7+0x3800], R96 ;  /* 0x0038006007007388 */ /* 0x000fe80000000400 */
[----:B------:R-:W-:Y:S04]  /*1480*/  STS.U16 [R7+0x3c00], R98 ;  /* 0x003c006207007388 */ /* 0x000fe80000000400 */
[----:B------:R-:W-:Y:S04]  /*1490*/  STS.U16 [R8+0x2200], R101 ;  /* 0x0022006508007388 */ /* 0x000fe80000000400 */
[----:B------:R-:W-:Y:S04]  /*14a0*/  STS.U16 [R8+0x2600], R103 ;  /* 0x0026006708007388 */ /* 0x000fe80000000400 */
[----:B------:R-:W-:Y:S04]  /*14b0*/  STS.U16 [R8+0x2a00], R105 ;  /* 0x002a006908007388 */ /* 0x000fe80000000400 */
[----:B----4-:R-:W-:Y:S04]  /*14c0*/  STS.U16 [R8+0x2e00], R107 ;  /* 0x002e006b08007388 */ /* 0x010fe80000000400 */
[----:B------:R-:W-:Y:S04]  /*14d0*/  STS.U16 [R8+0x3200], R109 ;  /* 0x0032006d08007388 */ /* 0x000fe80000000400 */
[----:B------:R-:W-:Y:S04]  /*14e0*/  STS.U16 [R8+0x3600], R111 ;  /* 0x0036006f08007388 */ /* 0x000fe80000000400 */
[----:B------:R-:W-:Y:S04]  /*14f0*/  STS.U16 [R8+0x3a00], R113 ;  /* 0x003a007108007388 */ /* 0x000fe80000000400 */
[----:B------:R-:W-:Y:S04]  /*1500*/  STS.U16 [R8+0x3e00], R115 ;  /* 0x003e007308007388 */ /* 0x000fe80000000400 */
[----:B------:R-:W-:Y:S06]  /*1510*/  BAR.SYNC.DEFER_BLOCKING 0x0 ;  /* 0x0000000000007b1d */ /* 0x000fec0000010000 */
[----:B------:R-:W-:Y:S04]  /*1520*/  LDSM.16.MT88.4 R152, [R17] ;  /* 0x000000001198783b */ /* 0x000fe80000004200 */
[----:B------:R-:W0:Y:S04]  /*1530*/  LDSM.16.M88.4 R84, [R19+0x2400] ;  /* 0x002400001354783b */ /* 0x000e280000000200 */
[----:B------:R-:W1:Y:S04]  /*1540*/  LDSM.16.M88.4 R80, [R19+0x2000] ;  /* 0x002000001350783b */ /* 0x000e680000000200 */
[----:B------:R-:W2:Y:S04]  /*1550*/  LDSM.16.M88.4 R88, [R19+0x2800] ;  /* 0x002800001358783b */ /* 0x000ea80000000200 */
[----:B------:R-:W3:Y:S04]  /*1560*/  LDSM.16.M88.4 R92, [R19+0x2c00] ;  /* 0x002c0000135c783b */ /* 0x000ee80000000200 */
[----:B------:R-:W4:Y:S04]  /*1570*/  LDSM.16.M88.4 R96, [R19+0x3000] ;  /* 0x003000001360783b */ /* 0x000f280000000200 */
[----:B------:R-:W3:Y:S04]  /*1580*/  LDSM.16.MT88.4 R112, [R17+0x800] ;  /* 0x000800001170783b */ /* 0x000ee80000004200 */
[----:B------:R-:W3:Y:S04]  /*1590*/  LDSM.16.M88.4 R100, [R19+0x3400] ;  /* 0x003400001364783b */ /* 0x000ee80000000200 */
[----:B------:R-:W4:Y:S04]  /*15a0*/  LDSM.16.M88.4 R104, [R19+0x3800] ;  /* 0x003800001368783b */ /* 0x000f280000000200 */
[----:B------:R-:W4:Y:S04]  /*15b0*/  LDSM.16.M88.4 R108, [R19+0x3c00] ;  /* 0x003c0000136c783b */ /* 0x000f280000000200 */
[----:B------:R-:W-:Y:S01]  /*15c0*/  LDSM.16.MT88.4 R132, [R17+0x1000] ;  /* 0x001000001184783b */ /* 0x000fe20000004200 */
[C---:B0-----:R-:W-:Y:S03]  /*15d0*/  HMMA.16816.F32 R120, R152.reuse, R84, RZ ;  /* 0x000000549878723c */ /* 0x041fe600000018ff */
[----:B------:R-:W0:Y:S04]  /*15e0*/  LDSM.16.M88.4 R140, [R10+0x2000] ;  /* 0x002000000a8c783b */ /* 0x000e280000000200 */
[----:B------:R-:W0:Y:S01]  /*15f0*/  LDSM.16.M88.4 R156, [R10+0x2400] ;  /* 0x002400000a9c783b */ /* 0x000e220000000200 */
[C---:B-1----:R-:W-:Y:S03]  /*1600*/  HMMA.16816.F32 R116, R152.reuse, R80, RZ ;  /* 0x000000509874723c */ /* 0x042fe600000018ff */
[----:B------:R-:W5:Y:S04]  /*1610*/  LDG.E.U16 R206, [R206.64] ;  /* 0x00000006cece7981 */ /* 0x000f68000c1e1500 */
[----:B------:R-:W5:Y:S01]  /*1620*/  LDG.E.U16 R204, [R204.64] ;  /* 0x00000006cccc7981 */ /* 0x000f62000c1e1500 */
[C---:B--2---:R-:W-:Y:S03]  /*1630*/  HMMA.16816.F32 R124, R152.reuse, R88, RZ ;  /* 0x00000058987c723c */ /* 0x044fe600000018ff */
[----:B------:R-:W2:Y:S04]  /*1640*/  LDG.E.U16 R202, [R202.64] ;  /* 0x00000006caca7981 */ /* 0x000ea8000c1e1500 */
[----:B------:R-:W2:Y:S01]  /*1650*/  LDG.E.U16 R200, [R210.64] ;  /* 0x00000006d2c87981 */ /* 0x000ea2000c1e1500 */
[C---:B---3--:R-:W-:Y:S08]  /*1660*/  HMMA.16816.F32 R128, R152.reuse, R92, RZ ;  /* 0x0000005c9880723c */ /* 0x048ff000000018ff */
[----:B----4-:R-:W-:Y:S08]  /*1670*/  HMMA.16816.F32 R136, R152, R96, RZ ;  /* 0x000000609888723c */ /* 0x010ff000000018ff */
[C---:B------:R-:W-:Y:S01]  /*1680*/  HMMA.16816.F32 R120, R112.reuse, R86, R120 ;  /* 0x000000567078723c */ /* 0x040fe20000001878 */
[----:B------:R-:W1:Y:S07]  /*1690*/  LDSM.16.M88.4 R84, [R10+0x2c00] ;  /* 0x002c00000a54783b */ /* 0x000e6e0000000200 */
[C---:B------:R-:W-:Y:S01]  /*16a0*/  HMMA.16816.F32 R116, R112.reuse, R82, R116 ;  /* 0x000000527074723c */ /* 0x040fe20000001874 */
[----:B------:R-:W3:Y:S07]  /*16b0*/  LDSM.16.M88.4 R80, [R10+0x2800] ;  /* 0x002800000a50783b */ /* 0x000eee0000000200 */
[----:B------:R-:W-:Y:S01]  /*16c0*/  HMMA.16816.F32 R124, R112, R90, R124 ;  /* 0x0000005a707c723c */ /* 0x000fe2000000187c */
[----:B------:R-:W4:Y:S07]  /*16d0*/  LDSM.16.M88.4 R88, [R10+0x3000] ;  /* 0x003000000a58783b */ /* 0x000f2e0000000200 */
[C---:B------:R-:W-:Y:S08]  /*16e0*/  HMMA.16816.F32 R144, R152.reuse, R100, RZ ;  /* 0x000000649890723c */ /* 0x040ff000000018ff */
[C---:B------:R-:W-:Y:S08]  /*16f0*/  HMMA.16816.F32 R148, R152.reuse, R104, RZ ;  /* 0x000000689894723c */ /* 0x040ff000000018ff */
[----:B------:R-:W-:Y:S08]  /*1700*/  HMMA.16816.F32 R152, R152, R108, RZ ;  /* 0x0000006c9898723c */ /* 0x000ff000000018ff */
[C---:B------:R-:W-:Y:S08]  /*1710*/  HMMA.16816.F32 R128, R112.reuse, R94, R128 ;  /* 0x0000005e7080723c */ /* 0x040ff00000001880 */
[----:B------:R-:W-:Y:S01]  /*1720*/  HMMA.16816.F32 R136, R112, R98, R136 ;  /* 0x000000627088723c */ /* 0x000fe20000001888 */
[C---:B------:R-:W-:Y:S01]  /*1730*/  IMAD.WIDE R92, R9.reuse, 0x2, R166 ;  /* 0x00000002095c7825 */ /* 0x040fe200078e02a6 */
[----:B------:R-:W-:Y:S06]  /*1740*/  LDSM.16.M88.4 R96, [R10+0x3800] ;  /* 0x003800000a60783b */ /* 0x000fec0000000200 */
[----:B0-----:R-:W-:Y:S01]  /*1750*/  HMMA.16816.F32 R116, R132, R140, R116 ;  /* 0x0000008c8474723c */ /* 0x001fe20000001874 */
[C---:B------:R-:W-:Y:S01]  /*1760*/  IMAD.WIDE R94, R9.reuse, 0x2, R164 ;  /* 0x00000002095e7825 */ /* 0x040fe200078e02a4 */
[----:B------:R0:W2:Y:S03]  /*1770*/  LDG.E.U16 R108, [R92.64] ;  /* 0x000000065c6c7981 */ /* 0x0000a6000c1e1500 */
[C---:B------:R-:W-:Y:S01]  /*1780*/  IMAD.WIDE R104, R9.reuse, 0x2, R24 ;  /* 0x0000000209687825 */ /* 0x040fe200078e0218 */
[----:B------:R0:W2:Y:S03]  /*1790*/  LDG.E.U16 R109, [R94.64] ;  /* 0x000000065e6d7981 */ /* 0x0000a6000c1e1500 */
[C---:B------:R-:W-:Y:S01]  /*17a0*/  IMAD.WIDE R140, R9.reuse, 0x2, R30 ;  /* 0x00000002098c7825 */ /* 0x040fe200078e021e */
[C---:B------:R-:W-:Y:S01]  /*17b0*/  HMMA.16816.F32 R144, R112.reuse, R102, R144 ;  /* 0x000000667090723c */ /* 0x040fe20000001890 */
[----:B------:R-:W-:Y:S04]  /*17c0*/  LDSM.16.M88.4 R100, [R10+0x3400] ;  /* 0x003400000a64783b */ /* 0x000fe80000000200 */
[----:B0-----:R-:W0:Y:S03]  /*17d0*/  LDSM.16.MT88.4 R92, [R17+0x1800] ;  /* 0x00180000115c783b */ /* 0x001e260000004200 */
[C---:B------:R-:W-:Y:S08]  /*17e0*/  HMMA.16816.F32 R148, R112.reuse, R106, R148 ;  /* 0x0000006a7094723c */ /* 0x040ff00000001894 */
[----:B------:R-:W-:Y:S01]  /*17f0*/  HMMA.16816.F32 R152, R112, R110, R152 ;  /* 0x0000006e7098723c */ /* 0x000fe20000001898 */
[----:B------:R1:W2:Y:S01]  /*1800*/  LDG.E.U16 R110, [R140.64] ;  /* 0x000000068c6e7981 */ /* 0x0002a2000c1e1500 */
[----:B------:R-:W-:-:S03]  /*1810*/  IMAD.WIDE R106, R9, 0x2, R28 ;  /* 0x00000002096a7825 */ /* 0x000fc600078e021c */
[----:B------:R3:W2:Y:S02]  /*1820*/  LDG.E.U16 R113, [R104.64] ;  /* 0x0000000668717981 */ /* 0x0006a4000c1e1500 */
[C---:B------:R-:W-:Y:S01]  /*1830*/  IMAD.WIDE R114, R9.reuse, 0x2, R26 ;  /* 0x0000000209727825 */ /* 0x040fe200078e021a */
[C---:B------:R-:W-:Y:S01]  /*1840*/  HMMA.16816.F32 R120, R132.reuse, R156, R120 ;  /* 0x0000009c8478723c */ /* 0x040fe20000001878 */
[----:B------:R3:W2:Y:S02]  /*1850*/  LDG.E.U16 R111, [R106.64] ;  /* 0x000000066a6f7981 */ /* 0x0006a4000c1e1500 */
[C---:B-1----:R-:W-:Y:S02]  /*1860*/  IMAD.WIDE R140, R9.reuse, 0x2, R36 ;  /* 0x00000002098c7825 */ /* 0x042fe400078e0224 */
[----:B------:R1:W2:Y:S02]  /*1870*/  LDG.E.U16 R114, [R114.64] ;  /* 0x0000000672727981 */ /* 0x0002a4000c1e1500 */
[C---:B------:R-:W-:Y:S01]  /*1880*/  IMAD.WIDE R156, R9.reuse, 0x2, R162 ;  /* 0x00000002099c7825 */ /* 0x040fe200078e02a2 */
[C---:B------:R-:W-:Y:S01]  /*1890*/  HMMA.16816.F32 R128, R132.reuse, R84, R128 ;  /* 0x000000548480723c */ /* 0x040fe20000001880 */
[----:B------:R0:W2:Y:S04]  /*18a0*/  LDG.E.U16 R201, [R140.64] ;  /* 0x000000068cc97981 */ /* 0x0000a8000c1e1500 */
[----:B------:R0:W2:Y:S02]  /*18b0*/  LDG.E.U16 R156, [R156.64] ;  /* 0x000000069c9c7981 */ /* 0x0000a4000c1e1500 */
[C---:B------:R-:W-:Y:S01]  /*18c0*/  IMAD.WIDE R84, R9.reuse, 0x2, R44 ;  /* 0x0000000209547825 */ /* 0x040fe200078e022c */
[C---:B---3--:R-:W-:Y:S01]  /*18d0*/  HMMA.16816.F32 R124, R132.reuse, R80, R124 ;  /* 0x00000050847c723c */ /* 0x048fe2000000187c */
[----:B------:R-:W3:Y:S04]  /*18e0*/  LDSM.16.M88.4 R104, [R10+0x3c00] ;  /* 0x003c00000a68783b */ /* 0x000ee80000000200 */
[----:B------:R3:W2:Y:S02]  /*18f0*/  LDG.E.U16 R85, [R84.64] ;  /* 0x0000000654557981 */ /* 0x0006a4000c1e1500 */
[----:B------:R-:W-:Y:S01]  /*1900*/  IMAD.WIDE R80, R9, 0x2, R32 ;  /* 0x0000000209507825 */ /* 0x000fe200078e0220 */
[----:B----4-:R-:W-:Y:S01]  /*1910*/  HMMA.16816.F32 R136, R132, R88, R136 ;  /* 0x000000588488723c */ /* 0x010fe20000001888 */
[----:B0-----:R-:W4:Y:S04]  /*1920*/  LDG.E.U16 R157, [R208.64] ;  /* 0x00000006d09d7981 */ /* 0x001f28000c1e1500 */
[----:B-1----:R0:W2:Y:S04]  /*1930*/  LDG.E.U16 R115, [R80.64] ;  /* 0x0000000650737981 */ /* 0x0020a8000c1e1500 */
[----:B------:R-:W2:Y:S01]  /*1940*/  LDG.E.U16 R89, [R212.64] ;  /* 0x00000006d4597981 */ /* 0x000ea2000c1e1500 */
[----:B------:R-:W-:Y:S03]  /*1950*/  HMMA.16816.F32 R120, R92, R158, R120 ;  /* 0x0000009e5c78723c */ /* 0x000fe60000001878 */
[----:B------:R-:W-:Y:S05]  /*1960*/  BAR.SYNC.DEFER_BLOCKING 0x0 ;  /* 0x0000000000007b1d */ /* 0x000fea0000010000 */
[----:B------:R-:W-:Y:S01]  /*1970*/  HMMA.16816.F32 R144, R132, R100, R144 ;  /* 0x000000648490723c */ /* 0x000fe20000001890 */
[----:B0-----:R-:W-:-:S07]  /*1980*/  LEA R81, P0, R15, UR4, 0x1 ;  /* 0x000000040f517c11 */ /* 0x001fce000f8008ff */
[----:B------:R-:W-:Y:S01]  /*1990*/  HMMA.16816.F32 R124, R92, R82, R124 ;  /* 0x000000525c7c723c */ /* 0x000fe2000000187c */
[----:B------:R-:W-:-:S07]  /*19a0*/  IADD3.X R80, RZ, UR5, RZ, P0, !PT ;  /* 0x00000005ff507c10 */ /* 0x000fce00087fe4ff */
[----:B------:R-:W-:Y:S07]  /*19b0*/  HMMA.16816.F32 R148, R132, R96, R148 ;  /* 0x000000608494723c */ /* 0x000fee0000001894 */
[----:B------:R-:W-:Y:S01]  /*19c0*/  IADD3 R97, P4, R81, 0x9, RZ ;  /* 0x0000000951617810 */ /* 0x000fe20007f9e0ff */
[----:B------:R-:W-:Y:S03]  /*19d0*/  HMMA.16816.F32 R128, R92, R86, R128 ;  /* 0x000000565c80723c */ /* 0x000fe60000001880 */
[C---:B------:R-:W-:Y:S01]  /*19e0*/  ISETP.GT.U32.AND P2, PT, R97.reuse, R16, PT ;  /* 0x000000106100720c */ /* 0x040fe20003f44070 */
[----:B------:R-:W-:Y:S01]  /*19f0*/  IMAD.X R82, RZ, RZ, R80, P4 ;  /* 0x000000ffff527224 */ /* 0x000fe200020e0650 */
[----:B------:R-:W-:Y:S01]  /*1a00*/  ISETP.GT.U32.AND P0, PT, R97, R20, PT ;  /* 0x000000146100720c */ /* 0x000fe20003f04070 */
[----:B------:R-:W-:Y:S01]  /*1a10*/  FMUL R101, R121, c[0x0][0x188] ;  /* 0x0000620079657a20 */ /* 0x000fe20000400000 */
[----:B------:R-:W-:Y:S01]  /*1a20*/  IADD3 R83, P3, R81, 0x10, RZ ;  /* 0x0000001051537810 */ /* 0x000fe20007f7e0ff */
[----:B---3--:R-:W-:Y:S01]  /*1a30*/  FMUL R84, R123, c[0x0][0x188] ;  /* 0x000062007b547a20 */ /* 0x008fe20000400000 */
[----:B------:R-:W-:-:S02]  /*1a40*/  ISETP.GT.U32.AND.EX P2, PT, R82, RZ, PT, P2 ;  /* 0x000000ff5200720c */ /* 0x000fc40003f44120 */
[----:B------:R-:W-:Y:S02]  /*1a50*/  ISETP.GT.U32.AND.EX P0, PT, R82, RZ, PT, P0 ;  /* 0x000000ff5200720c */ /* 0x000fe40003f04100 */
[----:B------:R-:W-:Y:S02]  /*1a60*/  IADD3 R97, P4, R81, 0x11, RZ ;  /* 0x0000001151617810 */ /* 0x000fe40007f9e0ff */
[----:B------:R-:W-:Y:S02]  /*1a70*/  ISETP.GT.U32.AND P6, PT, R83, R16, PT ;  /* 0x000000105300720c */ /* 0x000fe40003fc4070 */
[----:B------:R-:W-:Y:S02]  /*1a80*/  IADD3.X R86, RZ, R80, RZ, P3, !PT ;  /* 0x00000050ff567210 */ /* 0x000fe40001ffe4ff */
[----:B------:R-:W-:Y:S02]  /*1a90*/  FSEL R101, R101, -INF , !P2 ;  /* 0xff80000065657808 */ /* 0x000fe40005000000 */
[----:B------:R-:W-:Y:S01]  /*1aa0*/  FSEL R84, R84, -INF , !P0 ;  /* 0xff80000054547808 */ /* 0x000fe20004000000 */
[----:B------:R-:W-:Y:S01]  /*1ab0*/  HMMA.16816.F32 R144, R92, R102, R144 ;  /* 0x000000665c90723c */ /* 0x000fe20000001890 */
[----:B------:R-:W-:-:S02]  /*1ac0*/  ISETP.GT.U32.AND P2, PT, R97, R16, PT ;  /* 0x000000106100720c */ /* 0x000fc40003f44070 */
[-C--:B------:R-:W-:Y:S01]  /*1ad0*/  ISETP.GT.U32.AND P0, PT, R97, R20.reuse, PT ;  /* 0x000000146100720c */ /* 0x080fe20003f04070 */
[----:B------:R-:W-:Y:S01]  /*1ae0*/  FMUL R97, R124, c[0x0][0x188] ;  /* 0x000062007c617a20 */ /* 0x000fe20000400000 */
[----:B------:R-:W-:Y:S01]  /*1af0*/  ISETP.GT.U32.AND P1, PT, R83, R20, PT ;  /* 0x000000145300720c */ /* 0x000fe20003f24070 */
[----:B------:R-:W-:Y:S01]  /*1b00*/  IMAD.X R82, RZ, RZ, R80, P4 ;  /* 0x000000ffff527224 */ /* 0x000fe200020e0650 */
[----:B------:R-:W-:Y:S02]  /*1b10*/  IADD3 R83, P5, R81, 0x18, RZ ;  /* 0x0000001851537810 */ /* 0x000fe40007fbe0ff */
[----:B------:R-:W-:Y:S01]  /*1b20*/  ISETP.GT.U32.AND.EX P6, PT, R86, RZ, PT, P6 ;  /* 0x000000ff5600720c */ /* 0x000fe20003fc4160 */
[----:B------:R-:W-:Y:S01]  /*1b30*/  FMUL R87, R125, c[0x0][0x188] ;  /* 0x000062007d577a20 */ /* 0x000fe20000400000 */
[C---:B------:R-:W-:Y:S02]  /*1b40*/  ISETP.GT.U32.AND P3, PT, R83.reuse, R16, PT ;  /* 0x000000105300720c */ /* 0x040fe40003f64070 */
[----:B------:R-:W-:-:S02]  /*1b50*/  ISETP.GT.U32.AND P4, PT, R83, R20, PT ;  /* 0x000000145300720c */ /* 0x000fc40003f84070 */
[----:B------:R-:W-:Y:S02]  /*1b60*/  FSEL R97, R97, -INF , !P6 ;  /* 0xff80000061617808 */ /* 0x000fe40007000000 */
[----:B------:R-:W-:Y:S02]  /*1b70*/  IADD3 R83, P6, R81, 0x19, RZ ;  /* 0x0000001951537810 */ /* 0x000fe40007fde0ff */
[C---:B------:R-:W-:Y:S01]  /*1b80*/  ISETP.GT.U32.AND.EX P2, PT, R82.reuse, RZ, PT, P2 ;  /* 0x000000ff5200720c */ /* 0x040fe20003f44120 */
[----:B------:R-:W-:Y:S01]  /*1b90*/  HMMA.16816.F32 R116, R92, R142, R116 ;  /* 0x0000008e5c74723c */ /* 0x000fe20000001874 */
[----:B------:R-:W-:Y:S01]  /*1ba0*/  ISETP.GT.U32.AND.EX P0, PT, R82, RZ, PT, P0 ;  /* 0x000000ff5200720c */ /* 0x000fe20003f04100 */
[----:B------:R-:W-:Y:S01]  /*1bb0*/  FMUL R127, R127, c[0x0][0x188] ;  /* 0x000062007f7f7a20 */ /* 0x000fe20000400000 */
[----:B------:R-:W-:Y:S01]  /*1bc0*/  FSEL R87, R87, -INF , !P2 ;  /* 0xff80000057577808 */ /* 0x000fe20005000000 */
[----:B------:R-:W-:Y:S01]  /*1bd0*/  FMUL R112, R126, c[0x0][0x188] ;  /* 0x000062007e707a20 */ /* 0x000fe20000400000 */
[----:B------:R-:W-:Y:S01]  /*1be0*/  ISETP.GT.U32.AND.EX P1, PT, R86, RZ, PT, P1 ;  /* 0x000000ff5600720c */ /* 0x000fe20003f24110 */
[----:B------:R-:W-:-:S02]  /*1bf0*/  IMAD.X R82, RZ, RZ, R80, P6 ;  /* 0x000000ffff527224 */ /* 0x000fc400030e0650 */
[----:B------:R-:W-:Y:S01]  /*1c00*/  HMMA.16816.F32 R136, R92, R90, R136 ;  /* 0x0000005a5c88723c */ /* 0x000fe20000001888 */
[----:B------:R-:W-:Y:S02]  /*1c10*/  ISETP.GT.U32.AND P2, PT, R83, R16, PT ;  /* 0x000000105300720c */ /* 0x000fe40003f44070 */
[----:B------:R-:W-:Y:S02]  /*1c20*/  FSEL R112, R112, -INF , !P1 ;  /* 0xff80000070707808 */ /* 0x000fe40004800000 */
[----:B------:R-:W-:Y:S02]  /*1c30*/  ISETP.GT.U32.AND.EX P2, PT, R82, RZ, PT, P2 ;  /* 0x000000ff5200720c */ /* 0x000fe40003f44120 */
[----:B------:R-:W-:Y:S01]  /*1c40*/  FMUL R91, R129, c[0x0][0x188] ;  /* 0x00006200815b7a20 */ /* 0x000fe20000400000 */
[----:B------:R-:W-:Y:S01]  /*1c50*/  HMMA.16816.F32 R152, R132, R104, R152 ;  /* 0x000000688498723c */ /* 0x000fe20000001898 */
[----:B------:R-:W-:-:S06]  /*1c60*/  LOP3.LUT R103, R81, 0x28, RZ, 0xfc, !PT ;  /* 0x0000002851677812 */ /* 0x000fcc00078efcff */
[----:B------:R-:W-:Y:S02]  /*1c70*/  FSEL R134, R127, -INF , !P0 ;  /* 0xff8000007f867808 */ /* 0x000fe40004000000 */
[----:B------:R-:W-:Y:S02]  /*1c80*/  ISETP.GT.U32.AND P0, PT, R83, R20, PT ;  /* 0x000000145300720c */ /* 0x000fe40003f04070 */
[----:B------:R-:W-:Y:S01]  /*1c90*/  IADD3 R105, P1, R81, 0x8, RZ ;  /* 0x0000000851697810 */ /* 0x000fe20007f3e0ff */
[----:B------:R-:W-:Y:S01]  /*1ca0*/  HMMA.16816.F32 R148, R92, R98, R148 ;  /* 0x000000625c94723c */ /* 0x000fe20000001894 */
[----:B------:R-:W-:Y:S02]  /*1cb0*/  IADD3.X R86, RZ, R80, RZ, P5, !PT ;  /* 0x00000050ff567210 */ /* 0x000fe40002ffe4ff */
[----:B------:R-:W-:Y:S02]  /*1cc0*/  ISETP.GT.U32.AND.EX P0, PT, R82, RZ, PT, P0 ;  /* 0x000000ff5200720c */ /* 0x000fe40003f04100 */
[----:B------:R-:W-:-:S02]  /*1cd0*/  FSEL R91, R91, -INF , !P2 ;  /* 0xff8000005b5b7808 */ /* 0x000fc40005000000 */
[-C--:B------:R-:W-:Y:S02]  /*1ce0*/  ISETP.GT.U32.AND P5, PT, R105, R16.reuse, PT ;  /* 0x000000106900720c */ /* 0x080fe40003fa4070 */
[----:B------:R-:W-:Y:S02]  /*1cf0*/  ISETP.GT.U32.AND P2, PT, R103, R16, PT ;  /* 0x000000106700720c */ /* 0x000fe40003f44070 */
[----:B------:R-:W-:Y:S01]  /*1d00*/  IADD3.X R82, RZ, R80, RZ, P1, !PT ;  /* 0x00000050ff527210 */ /* 0x000fe20000ffe4ff */
[----:B------:R-:W-:Y:S01]  /*1d10*/  FMUL R128, R128, c[0x0][0x188] ;  /* 0x0000620080807a20 */ /* 0x000fe20000400000 */
[----:B------:R-:W-:Y:S01]  /*1d20*/  ISETP.GT.U32.AND.EX P3, PT, R86, RZ, PT, P3 ;  /* 0x000000ff5600720c */ /* 0x000fe20003f64130 */
[----:B------:R-:W-:Y:S01]  /*1d30*/  FMUL R99, R120, c[0x0][0x188] ;  /* 0x0000620078637a20 */ /* 0x000fe20000400000 */
[----:B------:R-:W-:Y:S01]  /*1d40*/  ISETP.GT.U32.AND.EX P5, PT, R82, RZ, PT, P5 ;  /* 0x000000ff5200720c */ /* 0x000fe20003fa4150 */
[----:B------:R-:W-:Y:S01]  /*1d50*/  FMUL R133, R144, c[0x0][0x188] ;  /* 0x0000620090857a20 */ /* 0x000fe20000400000 */
[----:B------:R-:W-:Y:S01]  /*1d60*/  ISETP.GT.U32.AND.EX P2, PT, R80, RZ, PT, P2 ;  /* 0x000000ff5000720c */ /* 0x000fe20003f44120 */
[----:B------:R-:W-:Y:S01]  /*1d70*/  FMUL R130, R130, c[0x0][0x188] ;  /* 0x0000620082827a20 */ /* 0x000fe20000400000 */
[----:B------:R-:W-:-:S02]  /*1d80*/  LOP3.LUT R83, R81, 0x21, RZ, 0xfc, !PT ;  /* 0x0000002151537812 */ /* 0x000fc400078efcff */
[----:B------:R-:W-:Y:S01]  /*1d90*/  ISETP.GT.U32.AND.EX P4, PT, R86, RZ, PT, P4 ;  /* 0x000000ff5600720c */ /* 0x000fe20003f84140 */
[----:B------:R-:W-:Y:S01]  /*1da0*/  FMUL R131, R131, c[0x0][0x188] ;  /* 0x0000620083837a20 */ /* 0x000fe20000400000 */
[----:B------:R-:W-:Y:S02]  /*1db0*/  FSEL R159, R128, -INF , !P3 ;  /* 0xff800000809f7808 */ /* 0x000fe40005800000 */
[----:B------:R-:W-:Y:S02]  /*1dc0*/  FSEL R99, R99, -INF , !P5 ;  /* 0xff80000063637808 */ /* 0x000fe40006800000 */
[----:B------:R-:W-:Y:S02]  /*1dd0*/  FSEL R133, R133, -INF , !P2 ;  /* 0xff80000085857808 */ /* 0x000fe40005000000 */
[C---:B------:R-:W-:Y:S02]  /*1de0*/  ISETP.GT.U32.AND P6, PT, R83.reuse, R20, PT ;  /* 0x000000145300720c */ /* 0x040fe40003fc4070 */
[----:B------:R-:W-:-:S02]  /*1df0*/  ISETP.GT.U32.AND P3, PT, R83, R16, PT ;  /* 0x000000105300720c */ /* 0x000fc40003f64070 */
[CC--:B------:R-:W-:Y:S02]  /*1e00*/  ISETP.GE.U32.AND P5, PT, R81.reuse, R16.reuse, PT ;  /* 0x000000105100720c */ /* 0x0c0fe40003fa6070 */
[C---:B------:R-:W-:Y:S02]  /*1e10*/  ISETP.GT.U32.AND P2, PT, R81.reuse, R16, PT ;  /* 0x000000105100720c */ /* 0x040fe40003f44070 */
[----:B------:R-:W-:Y:S02]  /*1e20*/  LOP3.LUT R83, R81, 0x29, RZ, 0xfc, !PT ;  /* 0x0000002951537812 */ /* 0x000fe400078efcff */
[----:B------:R-:W-:Y:S01]  /*1e30*/  FSEL R158, R130, -INF , !P4 ;  /* 0xff800000829e7808 */ /* 0x000fe20006000000 */
[----:B------:R-:W-:Y:S01]  /*1e40*/  FMUL R116, R116, c[0x0][0x188] ;  /* 0x0000620074747a20 */ /* 0x000fe20000400000 */
[----:B------:R-:W-:Y:S01]  /*1e50*/  ISETP.GT.U32.AND P4, PT, R103, R20, PT ;  /* 0x000000146700720c */ /* 0x000fe20003f84070 */
[----:B------:R-:W-:Y:S01]  /*1e60*/  FMUL R103, R117, c[0x0][0x188] ;  /* 0x0000620075677a20 */ /* 0x000fe20000400000 */
[----:B------:R-:W-:Y:S01]  /*1e70*/  FSEL R140, R131, -INF , !P0 ;  /* 0xff800000838c7808 */ /* 0x000fe20004000000 */
[----:B------:R-:W-:Y:S01]  /*1e80*/  FMUL R130, R139, c[0x0][0x188] ;  /* 0x000062008b827a20 */ /* 0x000fe20000400000 */
[C---:B------:R-:W-:Y:S01]  /*1e90*/  ISETP.GE.U32.AND.EX P5, PT, R80.reuse, RZ, PT, P5 ;  /* 0x000000ff5000720c */ /* 0x040fe20003fa6150 */
[----:B------:R-:W-:Y:S01]  /*1ea0*/  FMUL R137, R137, c[0x0][0x188] ;  /* 0x0000620089897a20 */ /* 0x000fe20000400000 */
[----:B------:R-:W-:-:S02]  /*1eb0*/  ISETP.GT.U32.AND.EX P2, PT, R80, RZ, PT, P2 ;  /* 0x000000ff5000720c */ /* 0x000fc40003f44120 */
[C---:B------:R-:W-:Y:S02]  /*1ec0*/  ISETP.GT.U32.AND P0, PT, R83.reuse, R20, PT ;  /* 0x000000145300720c */ /* 0x040fe40003f04070 */
[----:B------:R-:W-:Y:S02]  /*1ed0*/  ISETP.GT.U32.AND P1, PT, R83, R16, PT ;  /* 0x000000105300720c */ /* 0x000fe40003f24070 */
[C---:B------:R-:W-:Y:S02]  /*1ee0*/  ISETP.GT.U32.AND.EX P6, PT, R80.reuse, RZ, PT, P6 ;  /* 0x000000ff5000720c */ /* 0x040fe40003fc4160 */
[----:B------:R-:W-:Y:S02]  /*1ef0*/  LOP3.LUT R83, R81, 0x30, RZ, 0xfc, !PT ;  /* 0x0000003051537812 */ /* 0x000fe400078efcff */
[----:B------:R-:W-:Y:S02]  /*1f00*/  ISETP.GT.U32.AND.EX P3, PT, R80, RZ, PT, P3 ;  /* 0x000000ff5000720c */ /* 0x000fe40003f64130 */
[----:B------:R-:W-:-:S02]  /*1f10*/  FSEL R103, R103, -INF , !P5 ;  /* 0xff80000067677808 */ /* 0x000fc40006800000 */
[----:B------:R-:W-:Y:S02]  /*1f20*/  FSEL R116, R116, -INF , !P2 ;  /* 0xff80000074747808 */ /* 0x000fe40005000000 */
[----:B------:R-:W-:Y:S02]  /*1f30*/  FSEL R130, R130, -INF , !P6 ;  /* 0xff80000082827808 */ /* 0x000fe40007000000 */
[----:B------:R-:W-:Y:S02]  /*1f40*/  FSEL R139, R137, -INF , !P3 ;  /* 0xff800000898b7808 */ /* 0x000fe40005800000 */
[C---:B------:R-:W-:Y:S02]  /*1f50*/  ISETP.GT.U32.AND P6, PT, R83.reuse, R16, PT ;  /* 0x000000105300720c */ /* 0x040fe40003fc4070 */
[----:B------:R-:W-:Y:S01]  /*1f60*/  ISETP.GT.U32.AND P3, PT, R83, R20, PT ;  /* 0x000000145300720c */ /* 0x000fe20003f64070 */
[----:B------:R-:W-:Y:S01]  /*1f70*/  FMUL R141, R148, c[0x0][0x188] ;  /* 0x00006200948d7a20 */ /* 0x000fe20000400000 */
[----:B------:R-:W-:-:S02]  /*1f80*/  LOP3.LUT R83, R81, 0x31, RZ, 0xfc, !PT ;  /* 0x0000003151537812 */ /* 0x000fc400078efcff */
[----:B------:R-:W-:Y:S02]  /*1f90*/  FMNMX R82, R116, R103, !PT ;  /* 0x0000006774527209 */ /* 0x000fe40007800000 */
[----:B------:R-:W-:Y:S02]  /*1fa0*/  ISETP.GT.U32.AND.EX P6, PT, R80, RZ, PT, P6 ;  /* 0x000000ff5000720c */ /* 0x000fe40003fc4160 */
[----:B------:R-:W-:Y:S02]  /*1fb0*/  ISETP.GT.U32.AND P5, PT, R83, R16, PT ;  /* 0x000000105300720c */ /* 0x000fe40003fa4070 */
[----:B------:R-:W-:Y:S01]  /*1fc0*/  FMNMX R82, R99, R82, !PT ;  /* 0x0000005263527209 */ /* 0x000fe20007800000 */
[----:B------:R-:W-:Y:S01]  /*1fd0*/  FMUL R137, R149, c[0x0][0x188] ;  /* 0x0000620095897a20 */ /* 0x000fe20000400000 */
[----:B------:R-:W-:Y:S02]  /*1fe0*/  FSEL R141, R141, -INF , !P6 ;  /* 0xff8000008d8d7808 */ /* 0x000fe40007000000 */
[----:B------:R-:W-:-:S02]  /*1ff0*/  ISETP.GT.U32.AND P6, PT, R81, R20, PT ;  /* 0x000000145100720c */ /* 0x000fc40003fc4070 */
[----:B------:R-:W-:Y:S02]  /*2000*/  ISETP.GT.U32.AND.EX P5, PT, R80, RZ, PT, P5 ;  /* 0x000000ff5000720c */ /* 0x000fe40003fa4150 */
[----:B------:R-:W-:Y:S01]  /*2010*/  FMNMX R82, R101, R82, !PT ;  /* 0x0000005265527209 */ /* 0x000fe20007800000 */
[----:B------:R-:W-:Y:S01]  /*2020*/  FMUL R118, R118, c[0x0][0x188] ;  /* 0x0000620076767a20 */ /* 0x000fe20000400000 */
[----:B------:R-:W-:Y:S01]  /*2030*/  HMMA.16816.F32 R152, R92, R106, R152 ;  /* 0x0000006a5c98723c */ /* 0x000fe20000001898 */
[----:B------:R-:W-:Y:S02]  /*2040*/  ISETP.GT.U32.AND.EX P6, PT, R80, RZ, PT, P6 ;  /* 0x000000ff5000720c */ /* 0x000fe40003fc4160 */
[----:B------:R-:W-:Y:S02]  /*2050*/  FSEL R137, R137, -INF , !P5 ;  /* 0xff80000089897808 */ /* 0x000fe40006800000 */
[----:B------:R-:W-:Y:S02]  /*2060*/  FMNMX R82, R97, R82, !PT ;  /* 0x0000005261527209 */ /* 0x000fe40007800000 */
[----:B------:R-:W-:-:S02]  /*2070*/  LOP3.LUT R95, R81, 0x20, RZ, 0xfc, !PT ;  /* 0x00000020515f7812 */ /* 0x000fc400078efcff */
[----:B------:R-:W-:Y:S01]  /*2080*/  ISETP.GE.U32.AND P5, PT, R81, R20, PT ;  /* 0x000000145100720c */ /* 0x000fe20003fa6070 */
[----:B------:R-:W-:Y:S01]  /*2090*/  FMUL R119, R119, c[0x0][0x188] ;  /* 0x0000620077777a20 */ /* 0x000fe20000400000 */
[----:B------:R-:W-:Y:S01]  /*20a0*/  FSEL R118, R118, -INF , !P6 ;  /* 0xff80000076767808 */ /* 0x000fe20007000000 */
[----:B------:R-:W-:Y:S01]  /*20b0*/  FMUL R131, R145, c[0x0][0x188] ;  /* 0x0000620091837a20 */ /* 0x000fe20000400000 */
[----:B------:R-:W-:Y:S02]  /*20c0*/  ISETP.GT.U32.AND P6, PT, R95, R16, PT ;  /* 0x000000105f00720c */ /* 0x000fe40003fc4070 */
[----:B------:R-:W-:Y:S02]  /*20d0*/  FMNMX R82, R87, R82, !PT ;  /* 0x0000005257527209 */ /* 0x000fe40007800000 */
[----:B------:R-:W-:Y:S01]  /*20e0*/  ISETP.GE.U32.AND.EX P5, PT, R80, RZ, PT, P5 ;  /* 0x000000ff5000720c */ /* 0x000fe20003fa6150 */
[----:B------:R-:W-:Y:S01]  /*20f0*/  FMUL R136, R136, c[0x0][0x188] ;  /* 0x0000620088887a20 */ /* 0x000fe20000400000 */
[----:B------:R-:W-:Y:S01]  /*2100*/  ISETP.GT.U32.AND.EX P1, PT, R80, RZ, PT, P1 ;  /* 0x000000ff5000720c */ /* 0x000fe20003f24110 */
[----:B------:R-:W-:Y:S01]  /*2110*/  FMUL R122, R122, c[0x0][0x188] ;  /* 0x000062007a7a7a20 */ /* 0x000fe20000400000 */
[----:B------:R-:W-:-:S02]  /*2120*/  ISETP.GT.U32.AND.EX P6, PT, R80, RZ, PT, P6 ;  /* 0x000000ff5000720c */ /* 0x000fc40003fc4160 */
[----:B------:R-:W-:Y:S02]  /*2130*/  FMNMX R82, R159, R82, !PT ;  /* 0x000000529f527209 */ /* 0x000fe40007800000 */
[----:B------:R-:W-:Y:S02]  /*2140*/  FSEL R119, R119, -INF , !P5 ;  /* 0xff80000077777808 */ /* 0x000fe40006800000 */
[----:B------:R-:W-:Y:S02]  /*2150*/  FSEL R131, R131, -INF , !P1 ;  /* 0xff80000083837808 */ /* 0x000fe40004800000 */
[----:B------:R-:W-:Y:S02]  /*2160*/  ISETP.GT.U32.AND P1, PT, R83, R20, PT ;  /* 0x000000145300720c */ /* 0x000fe40003f24070 */
[C---:B------:R-:W-:Y:S02]  /*2170*/  LOP3.LUT R83, R81.reuse, 0x38, RZ, 0xfc, !PT ;  /* 0x0000003851537812 */ /* 0x040fe400078efcff */
[----:B------:R-:W-:-:S02]  /*2180*/  LOP3.LUT R93, R81, 0x39, RZ, 0xfc, !PT ;  /* 0x00000039515d7812 */ /* 0x000fc400078efcff */
[----:B------:R-:W-:Y:S02]  /*2190*/  FSEL R145, R136, -INF , !P6 ;  /* 0xff80000088917808 */ /* 0x000fe40007000000 */
[----:B------:R-:W-:Y:S02]  /*21a0*/  FMNMX R82, R91, R82, !PT ;  /* 0x000000525b527209 */ /* 0x000fe40007800000 */
[----:B------:R-:W-:Y:S02]  /*21b0*/  FSEL R122, R122, -INF , !P2 ;  /* 0xff8000007a7a7808 */ /* 0x000fe40005000000 */
[----:B------:R-:W-:Y:S02]  /*21c0*/  FMNMX R81, R118, R119, !PT ;  /* 0x0000007776517209 */ /* 0x000fe40007800000 */
[----:B------:R-:W-:Y:S02]  /*21d0*/  FMNMX R82, R145, R82, !PT ;  /* 0x0000005291527209 */ /* 0x000fe40007800000 */
[----:B------:R-:W-:-:S02]  /*21e0*/  FMNMX R81, R122, R81, !PT ;  /* 0x000000517a517209 */ /* 0x000fc40007800000 */
[----:B------:R-:W-:Y:S02]  /*21f0*/  ISETP.GT.U32.AND P6, PT, R93, R16, PT ;  /* 0x000000105d00720c */ /* 0x000fe40003fc4070 */
[----:B------:R-:W-:Y:S02]  /*2200*/  FMNMX R82, R139, R82, !PT ;  /* 0x000000528b527209 */ /* 0x000fe40007800000 */
[----:B------:R-:W-:Y:S02]  /*2210*/  FMNMX R81, R84, R81, !PT ;  /* 0x0000005154517209 */ /* 0x000fe40007800000 */
[C---:B------:R-:W-:Y:S02]  /*2220*/  ISETP.GT.U32.AND P2, PT, R83.reuse, R20, PT ;  /* 0x000000145300720c */ /* 0x040fe40003f44070 */
[----:B------:R-:W-:Y:S01]  /*2230*/  ISETP.GT.U32.AND P5, PT, R83, R16, PT ;  /* 0x000000105300720c */ /* 0x000fe20003fa4070 */
[----:B------:R-:W-:Y:S01]  /*2240*/  FMUL R83, R153, c[0x0][0x188] ;  /* 0x0000620099537a20 */ /* 0x000fe20000400000 */
[----:B------:R-:W-:-:S02]  /*2250*/  ISETP.GT.U32.AND.EX P6, PT, R80, RZ, PT, P6 ;  /* 0x000000ff5000720c */ /* 0x000fc40003fc4160 */
[----:B------:R-:W-:Y:S02]  /*2260*/  FMNMX R82, R133, R82, !PT ;  /* 0x0000005285527209 */ /* 0x000fe40007800000 */
[----:B------:R-:W-:Y:S02]  /*2270*/  FMNMX R81, R112, R81, !PT ;  /* 0x0000005170517209 */ /* 0x000fe40007800000 */
[----:B------:R-:W-:Y:S02]  /*2280*/  FSEL R83, R83, -INF , !P6 ;  /* 0xff80000053537808 */ /* 0x000fe40007000000 */
[----:B------:R-:W-:Y:S02]  /*2290*/  FMNMX R82, R131, R82, !PT ;  /* 0x0000005283527209 */ /* 0x000fe40007800000 */
[----:B------:R-:W-:Y:S02]  /*22a0*/  ISETP.GT.U32.AND P6, PT, R95, R20, PT ;  /* 0x000000145f00720c */ /* 0x000fe40003fc4070 */
[----:B------:R-:W-:Y:S01]  /*22b0*/  FMNMX R81, R134, R81, !PT ;  /* 0x0000005186517209 */ /* 0x000fe20007800000 */
[----:B------:R-:W-:Y:S01]  /*22c0*/  FMUL R125, R152, c[0x0][0x188] ;  /* 0x00006200987d7a20 */ /* 0x000fe20000400000 */
[----:B------:R-:W-:Y:S01]  /*22d0*/  ISETP.GT.U32.AND.EX P5, PT, R80, RZ, PT, P5 ;  /* 0x000000ff5000720c */ /* 0x000fe20003fa4150 */
[----:B------:R-:W-:Y:S01]  /*22e0*/  FMUL R138, R138, c[0x0][0x188] ;  /* 0x000062008a8a7a20 */ /* 0x000fe20000400000 */
[----:B------:R-:W-:-:S02]  /*22f0*/  FMNMX R82, R141, R82, !PT ;  /* 0x000000528d527209 */ /* 0x000fc40007800000 */
[----:B------:R-:W-:Y:S02]  /*2300*/  ISETP.GT.U32.AND.EX P6, PT, R80, RZ, PT, P6 ;  /* 0x000000ff5000720c */ /* 0x000fe40003fc4160 */
[----:B------:R-:W-:Y:S02]  /*2310*/  FMNMX R81, R158, R81, !PT ;  /* 0x000000519e517209 */ /* 0x000fe40007800000 */
[----:B------:R-:W-:Y:S02]  /*2320*/  FSEL R125, R125, -INF , !P5 ;  /* 0xff8000007d7d7808 */ /* 0x000fe40006800000 */
[----:B------:R-:W-:Y:S02]  /*2330*/  FMNMX R82, R137, R82, !PT ;  /* 0x0000005289527209 */ /* 0x000fe40007800000 */
[----:B------:R-:W-:Y:S02]  /*2340*/  FSEL R144, R138, -INF , !P6 ;  /* 0xff8000008a907808 */ /* 0x000fe40007000000 */
[----:B------:R-:W-:Y:S01]  /*2350*/  FMNMX R81, R140, R81, !PT ;  /* 0x000000518c517209 */ /* 0x000fe20007800000 */
[----:B------:R-:W-:Y:S01]  /*2360*/  FMUL R146, R146, c[0x0][0x188] ;  /* 0x0000620092927a20 */ /* 0x000fe20000400000 */
[----:B------:R-:W-:-:S02]  /*2370*/  FMNMX R82, R125, R82, !PT ;  /* 0x000000527d527209 */ /* 0x000fc40007800000 */
[----:B------:R-:W-:Y:S02]  /*2380*/  ISETP.GT.U32.AND.EX P4, PT, R80, RZ, PT, P4 ;  /* 0x000000ff5000720c */ /* 0x000fe40003f84140 */
[----:B------:R-:W-:Y:S01]  /*2390*/  FMNMX R81, R144, R81, !PT ;  /* 0x0000005190517209 */ /* 0x000fe20007800000 */
[----:B------:R-:W-:Y:S01]  /*23a0*/  FMUL R132, R147, c[0x0][0x188] ;  /* 0x0000620093847a20 */ /* 0x000fe20000400000 */
[----:B------:R-:W-:Y:S02]  /*23b0*/  FMNMX R86, R83, R82, !PT ;  /* 0x0000005253567209 */ /* 0x000fe40007800000 */
[----:B------:R-:W-:Y:S02]  /*23c0*/  ISETP.GT.U32.AND.EX P0, PT, R80, RZ, PT, P0 ;  /* 0x000000ff5000720c */ /* 0x000fe40003f04100 */
[----:B------:R-:W-:Y:S02]  /*23d0*/  FSEL R138, R146, -INF , !P4 ;  /* 0xff800000928a7808 */ /* 0x000fe40006000000 */
[----:B------:R-:W-:Y:S01]  /*23e0*/  FMNMX R81, R130, R81, !PT ;  /* 0x0000005182517209 */ /* 0x000fe20007800000 */
[----:B------:R-:W-:Y:S01]  /*23f0*/  FMUL R128, R150, c[0x0][0x188] ;  /* 0x0000620096807a20 */ /* 0x000fe20000400000 */
[----:B------:R-:W-:-:S02]  /*2400*/  ISETP.GT.U32.AND P5, PT, R93, R20, PT ;  /* 0x000000145d00720c */ /* 0x000fc40003fa4070 */
[----:B------:R-:W-:Y:S01]  /*2410*/  ISETP.GT.U32.AND.EX P3, PT, R80, RZ, PT, P3 ;  /* 0x000000ff5000720c */ /* 0x000fe20003f64130 */
[----:B------:R-:W0:Y:S01]  /*2420*/  SHFL.BFLY PT, R93, R86, 0x2, 0x1f ;  /* 0x0c401f00565d7f89 */ /* 0x000e2200000e0000 */
[----:B------:R-:W-:Y:S02]  /*2430*/  FSEL R132, R132, -INF , !P0 ;  /* 0xff80000084847808 */ /* 0x000fe40004000000 */
[----:B------:R-:W-:Y:S01]  /*2440*/  FMNMX R81, R138, R81, !PT ;  /* 0x000000518a517209 */ /* 0x000fe20007800000 */
[----:B------:R-:W-:Y:S01]  /*2450*/  FMUL R126, R151, c[0x0][0x188] ;  /* 0x00006200977e7a20 */ /* 0x000fe20000400000 */
[----:B------:R-:W-:Y:S02]  /*2460*/  ISETP.GT.U32.AND.EX P1, PT, R80, RZ, PT, P1 ;  /* 0x000000ff5000720c */ /* 0x000fe40003f24110 */
[----:B------:R-:W-:Y:S02]  /*2470*/  FSEL R128, R128, -INF , !P3 ;  /* 0xff80000080807808 */ /* 0x000fe40005800000 */
[----:B------:R-:W-:Y:S01]  /*2480*/  FMNMX R81, R132, R81, !PT ;  /* 0x0000005184517209 */ /* 0x000fe20007800000 */
[----:B------:R-:W-:Y:S01]  /*2490*/  FMUL R124, R154, c[0x0][0x188] ;  /* 0x000062009a7c7a20 */ /* 0x000fe20000400000 */
[----:B------:R-:W-:-:S02]  /*24a0*/  ISETP.GT.U32.AND.EX P2, PT, R80, RZ, PT, P2 ;  /* 0x000000ff5000720c */ /* 0x000fc40003f44120 */
[----:B------:R-:W-:Y:S02]  /*24b0*/  FSEL R126, R126, -INF , !P1 ;  /* 0xff8000007e7e7808 */ /* 0x000fe40004800000 */
[----:B------:R-:W-:Y:S01]  /*24c0*/  FMNMX R81, R128, R81, !PT ;  /* 0x0000005180517209 */ /* 0x000fe20007800000 */
[----:B------:R-:W-:Y:S01]  /*24d0*/  FMUL R82, R155, c[0x0][0x188] ;  /* 0x000062009b527a20 */ /* 0x000fe20000400000 */
[----:B------:R-:W-:Y:S02]  /*24e0*/  ISETP.GT.U32.AND.EX P5, PT, R80, RZ, PT, P5 ;  /* 0x000000ff5000720c */ /* 0x000fe40003fa4150 */
[----:B------:R-:W-:Y:S02]  /*24f0*/  FSEL R124, R124, -INF , !P2 ;  /* 0xff8000007c7c7808 */ /* 0x000fe40005000000 */
[----:B------:R-:W-:Y:S02]  /*2500*/  FMNMX R81, R126, R81, !PT ;  /* 0x000000517e517209 */ /* 0x000fe40007800000 */
[----:B------:R-:W-:-:S02]  /*2510*/  FSEL R82, R82, -INF , !P5 ;  /* 0xff80000052527808 */ /* 0x000fc40006800000 */
[----:B------:R-:W-:-:S04]  /*2520*/  FMNMX R81, R124, R81, !PT ;  /* 0x000000517c517209 */ /* 0x000fc80007800000 */
[----:B------:R-:W-:Y:S02]  /*2530*/  FMNMX R81, R82, R81, !PT ;  /* 0x0000005152517209 */ /* 0x000fe40007800000 */
[----:B0-----:R-:W-:-:S03]  /*2540*/  FMNMX R93, R86, R93, !PT ;  /* 0x0000005d565d7209 */ /* 0x001fc60007800000 */
[----:B------:R-:W0:Y:S04]  /*2550*/  SHFL.BFLY PT, R86, R81, 0x2, 0x1f ;  /* 0x0c401f0051567f89 */ /* 0x000e2800000e0000 */
[----:B------:R-:W1:Y:S04]  /*2560*/  SHFL.BFLY PT, R80, R93, 0x1, 0x1f ;  /* 0x0c201f005d507f89 */ /* 0x000e6800000e0000 */
[----:B--2---:R-:W-:Y:S04]  /*2570*/  STS.U16 [R7+0x2000], R108 ;  /* 0x0020006c07007388 */ /* 0x004fe80000000400 */
[----:B------:R-:W-:Y:S04]  /*2580*/  STS.U16 [R7+0x2400], R156 ;  /* 0x0024009c07007388 */ /* 0x000fe80000000400 */
[----:B------:R-:W-:Y:S01]  /*2590*/  STS.U16 [R7+0x2800], R114 ;  /* 0x0028007207007388 */ /* 0x000fe20000000400 */
[----:B0-----:R-:W-:-:S03]  /*25a0*/  FMNMX R86, R81, R86, !PT ;  /* 0x0000005651567209 */ /* 0x001fc60007800000 */
[----:B------:R-:W-:Y:S04]  /*25b0*/  STS.U16 [R7+0x2c00], R110 ;  /* 0x002c006e07007388 */ /* 0x000fe80000000400 */
[----:B------:R-:W0:Y:S04]  /*25c0*/  SHFL.BFLY PT, R95, R86, 0x1, 0x1f ;  /* 0x0c201f00565f7f89 */ /* 0x000e2800000e0000 */
[----:B-----5:R-:W-:Y:S04]  /*25d0*/  STS.U16 [R7+0x3000], R206 ;  /* 0x003000ce07007388 */ /* 0x020fe80000000400 */
        /* <DEDUP_REMOVED lines=9> */
[----:B------:R2:W-:Y:S04]  /*2670*/  STS.U16 [R8+0x3a00], R85 ;  /* 0x003a005508007388 */ /* 0x0005e80000000400 */
[----:B------:R-:W-:Y:S04]  /*2680*/  STS.U16 [R8+0x3e00], R89 ;  /* 0x003e005908007388 */ /* 0x000fe80000000400 */
[----:B------:R-:W-:Y:S01]  /*2690*/  BAR.SYNC.DEFER_BLOCKING 0x0 ;  /* 0x0000000000007b1d */ /* 0x000fe20000010000 */
[----:B-1----:R-:W-:-:S02]  /*26a0*/  FMNMX R80, R93, R80, !PT ;  /* 0x000000505d507209 */ /* 0x002fc40007800000 */
[----:B0-----:R-:W-:Y:S02]  /*26b0*/  FMNMX R81, R86, R95, !PT ;  /* 0x0000005f56517209 */ /* 0x001fe40007800000 */
[----:B------:R-:W-:Y:S02]  /*26c0*/  FMNMX R80, R80, R23, !PT ;  /* 0x0000001750507209 */ /* 0x000fe40007800000 */
[----:B------:R-:W-:-:S03]  /*26d0*/  FMNMX R81, R81, R22, !PT ;  /* 0x0000001651517209 */ /* 0x000fc60007800000 */
[----:B------:R-:W-:Y:S02]  /*26e0*/  FADD R23, -R80, R23 ;  /* 0x0000001750177221 */ /* 0x000fe40000000100 */
[----:B------:R-:W-:Y:S02]  /*26f0*/  FADD R22, -R81, R22 ;  /* 0x0000001651167221 */ /* 0x000fe40000000100 */
[--C-:B------:R-:W-:Y:S01]  /*2700*/  FADD R116, R116, -R80.reuse ;  /* 0x8000005074747221 */ /* 0x100fe20000000000 */
[----:B------:R-:W0:Y:S01]  /*2710*/  LDSM.16.M88.4 R92, [R19+0x3400] ;  /* 0x00340000135c783b */ /* 0x000e220000000200 */
[--C-:B------:R-:W-:Y:S02]  /*2720*/  FADD R103, R103, -R80.reuse ;  /* 0x8000005067677221 */ /* 0x100fe40000000000 */
[--C-:B------:R-:W-:Y:S01]  /*2730*/  FADD R99, R99, -R80.reuse ;  /* 0x8000005063637221 */ /* 0x100fe20000000000 */
[----:B------:R-:W-:Y:S01]  /*2740*/  LDSM.16.M88.4 R108, [R19+0x2400] ;  /* 0x00240000136c783b */ /* 0x000fe20000000200 */
[----:B------:R-:W-:-:S02]  /*2750*/  FADD R101, R101, -R80 ;  /* 0x8000005065657221 */ /* 0x000fc40000000000 */
[----:B------:R-:W-:Y:S01]  /*2760*/  FMUL R23, R23, 1.4426950216293334961 ;  /* 0x3fb8aa3b17177820 */ /* 0x000fe20000400000 */
[----:B------:R-:W-:Y:S01]  /*2770*/  LDSM.16.M88.4 R104, [R19+0x2800] ;  /* 0x002800001368783b */ /* 0x000fe20000000200 */
[--C-:B------:R-:W-:Y:S02]  /*2780*/  FADD R118, R118, -R81.reuse ;  /* 0x8000005176767221 */ /* 0x100fe40000000000 */
[--C-:B------:R-:W-:Y:S02]  /*2790*/  FADD R119, R119, -R81.reuse ;  /* 0x8000005177777221 */ /* 0x100fe40000000000 */
[--C-:B------:R-:W-:Y:S02]  /*27a0*/  FADD R86, R122, -R81.reuse ;  /* 0x800000517a567221 */ /* 0x100fe40000000000 */
[----:B------:R-:W-:Y:S01]  /*27b0*/  FMUL R22, R22, 1.4426950216293334961 ;  /* 0x3fb8aa3b16167820 */ /* 0x000fe20000400000 */
[----:B------:R-:W1:Y:S01]  /*27c0*/  LDSM.16.M88.4 R120, [R19+0x2000] ;  /* 0x002000001378783b */ /* 0x000e620000000200 */
[----:B------:R-:W-:-:S02]  /*27d0*/  FADD R84, R84, -R81 ;  /* 0x8000005154547221 */ /* 0x000fc40000000000 */
[----:B------:R-:W-:Y:S02]  /*27e0*/  FMUL R116, R116, 1.4426950216293334961 ;  /* 0x3fb8aa3b74747820 */ /* 0x000fe40000400000 */
[----:B------:R-:W-:Y:S02]  /*27f0*/  FMUL R103, R103, 1.4426950216293334961 ;  /* 0x3fb8aa3b67677820 */ /* 0x000fe40000400000 */
[----:B------:R-:W-:Y:S02]  /*2800*/  FMUL R99, R99, 1.4426950216293334961 ;  /* 0x3fb8aa3b63637820 */ /* 0x000fe40000400000 */
[----:B------:R-:W-:Y:S02]  /*2810*/  FMUL R101, R101, 1.4426950216293334961 ;  /* 0x3fb8aa3b65657820 */ /* 0x000fe40000400000 */
[----:B------:R-:W-:Y:S02]  /*2820*/  FMUL R118, R118, 1.4426950216293334961 ;  /* 0x3fb8aa3b76767820 */ /* 0x000fe40000400000 */
[----:B------:R-:W-:-:S02]  /*2830*/  FMUL R119, R119, 1.4426950216293334961 ;  /* 0x3fb8aa3b77777820 */ /* 0x000fc40000400000 */
[----:B------:R-:W-:Y:S02]  /*2840*/  FMUL R86, R86, 1.4426950216293334961 ;  /* 0x3fb8aa3b56567820 */ /* 0x000fe40000400000 */
[----:B------:R-:W-:Y:S01]  /*2850*/  FMUL R84, R84, 1.4426950216293334961 ;  /* 0x3fb8aa3b54547820 */ /* 0x000fe20000400000 */
[----:B------:R-:W2:Y:S01]  /*2860*/  MUFU.EX2 R23, R23 ;  /* 0x0000001700177308 */ /* 0x000ea20000000800 */
[----:B------:R-:W-:-:S07]  /*2870*/  FADD R97, R97, -R80 ;  /* 0x8000005061617221 */ /* 0x000fce0000000000 */
[----:B------:R-:W3:Y:S01]  /*2880*/  MUFU.EX2 R22, R22 ;  /* 0x0000001600167308 */ /* 0x000ee20000000800 */
[----:B------:R-:W-:-:S07]  /*2890*/  FMUL R149, R97, 1.4426950216293334961 ;  /* 0x3fb8aa3b61957820 */ /* 0x000fce0000400000 */
[----:B------:R-:W-:Y:S08]  /*28a0*/  MUFU.EX2 R142, R116 ;  /* 0x00000074008e7308 */ /* 0x000ff00000000800 */
[----:B------:R-:W4:Y:S08]  /*28b0*/  MUFU.EX2 R135, R103 ;  /* 0x0000006700877308 */ /* 0x000f300000000800 */
[----:B------:R5:W-:Y:S08]  /*28c0*/  MUFU.EX2 R129, R99 ;  /* 0x0000006300817308 */ /* 0x000bf00000000800 */
[----:B------:R0:W-:Y:S01]  /*28d0*/  MUFU.EX2 R136, R101 ;  /* 0x0000006500887308 */ /* 0x0001e20000000800 */
[----:B-----5:R-:W-:Y:S07]  /*28e0*/  LDSM.16.M88.4 R96, [R19+0x3000] ;  /* 0x003000001360783b */ /* 0x020fee0000000200 */
[----:B------:R-:W-:Y:S01]  /*28f0*/  MUFU.EX2 R143, R118 ;  /* 0x00000076008f7308 */ /* 0x000fe20000000800 */
[----:B0-----:R-:W0:Y:S07]  /*2900*/  LDSM.16.M88.4 R100, [R19+0x2c00] ;  /* 0x002c00001364783b */ /* 0x001e2e0000000200 */
[----:B------:R-:W5:Y:S08]  /*2910*/  MUFU.EX2 R148, R119 ;  /* 0x0000007700947308 */ /* 0x000f700000000800 */
[----:B------:R3:W-:Y:S08]  /*2920*/  MUFU.EX2 R146, R86 ;  /* 0x0000005600927308 */ /* 0x0007f00000000800 */
[----:B------:R1:W0:Y:S01]  /*2930*/  MUFU.EX2 R127, R84 ;  /* 0x00000054007f7308 */ /* 0x0002220000000800 */
[----:B------:R-:W-:-:S02]  /*2940*/  FADD R87, R87, -R80 ;  /* 0x8000005057577221 */ /* 0x000fc40000000000 */
[----:B--2---:R-:W-:Y:S02]  /*2950*/  FMUL R85, R23, R65 ;  /* 0x0000004117557220 */ /* 0x004fe40000400000 */
[----:B------:R-:W-:Y:S02]  /*2960*/  FMUL R150, R87, 1.4426950216293334961 ;  /* 0x3fb8aa3b57967820 */ /* 0x000fe40000400000 */
[C---:B---3--:R-:W-:Y:S02]  /*2970*/  FMUL R86, R22.reuse, R66 ;  /* 0x0000004216567220 */ /* 0x048fe40000400000 */
[----:B-1----:R-:W-:Y:S02]  /*2980*/  FMUL R84, R23, R64 ;  /* 0x0000004017547220 */ /* 0x002fe40000400000 */
[----:B------:R-:W-:Y:S01]  /*2990*/  FMUL R87, R22, R67 ;  /* 0x0000004316577220 */ /* 0x000fe20000400000 */
[----:B----4-:R-:W-:Y:S01]  /*29a0*/  F2FP.PACK_AB R116, R135, R142 ;  /* 0x0000008e8774723e */ /* 0x010fe200000000ff */
[C---:B------:R-:W-:Y:S01]  /*29b0*/  FMUL R64, R23.reuse, R60 ;  /* 0x0000003c17407220 */ /* 0x040fe20000400000 */
[----:B-----5:R-:W-:Y:S01]  /*29c0*/  F2FP.PACK_AB R117, R148, R143 ;  /* 0x0000008f9475723e */ /* 0x020fe200000000ff */
[----:B------:R-:W-:Y:S01]  /*29d0*/  FMUL R65, R23, R61 ;  /* 0x0000003d17417220 */ /* 0x000fe20000400000 */
[----:B------:R-:W-:Y:S01]  /*29e0*/  F2FP.PACK_AB R118, R136, R129 ;  /* 0x000000818876723e */ /* 0x000fe200000000ff */
[C---:B------:R-:W-:Y:S01]  /*29f0*/  FMUL R66, R22.reuse, R62 ;  /* 0x0000003e16427220 */ /* 0x040fe20000400000 */
[----:B0-----:R-:W-:Y:S01]  /*2a00*/  F2FP.PACK_AB R119, R127, R146 ;  /* 0x000000927f77723e */ /* 0x001fe200000000ff */
[----:B------:R-:W-:-:S02]  /*2a10*/  FMUL R67, R22, R63 ;  /* 0x0000003f16437220 */ /* 0x000fc40000400000 */
[----:B------:R-:W-:Y:S02]  /*2a20*/  FADD R91, R91, -R80 ;  /* 0x800000505b5b7221 */ /* 0x000fe40000000000 */
[C---:B------:R-:W-:Y:S02]  /*2a30*/  FMUL R60, R23.reuse, R56 ;  /* 0x00000038173c7220 */ /* 0x040fe40000400000 */
[----:B------:R-:W-:Y:S02]  /*2a40*/  FMUL R61, R23, R57 ;  /* 0x00000039173d7220 */ /* 0x000fe40000400000 */
[C---:B------:R-:W-:Y:S02]  /*2a50*/  FMUL R62, R22.reuse, R58 ;  /* 0x0000003a163e7220 */ /* 0x040fe40000400000 */
[----:B------:R-:W-:Y:S02]  /*2a60*/  FMUL R63, R22, R59 ;  /* 0x0000003b163f7220 */ /* 0x000fe40000400000 */
[----:B------:R-:W-:-:S02]  /*2a70*/  FADD R56, R158, -R81 ;  /* 0x800000519e387221 */ /* 0x000fc40000000000 */
[----:B------:R-:W-:Y:S02]  /*2a80*/  FMUL R147, R91, 1.4426950216293334961 ;  /* 0x3fb8aa3b5b937820 */ /* 0x000fe40000400000 */
[----:B------:R-:W0:Y:S01]  /*2a90*/  LDSM.16.M88.4 R88, [R19+0x3800] ;  /* 0x003800001358783b */ /* 0x000e220000000200 */
[----:B------:R-:W-:Y:S01]  /*2aa0*/  HMMA.16816.F32 R60, R116, R92, R60 ;  /* 0x0000005c743c723c */ /* 0x000fe2000000183c */
[----:B------:R-:W-:Y:S02]  /*2ab0*/  FADD R159, R159, -R80 ;  /* 0x800000509f9f7221 */ /* 0x000fe40000000000 */
[----:B------:R-:W-:Y:S02]  /*2ac0*/  FADD R112, R112, -R81 ;  /* 0x8000005170707221 */ /* 0x000fe40000000000 */
[----:B------:R-:W-:Y:S02]  /*2ad0*/  FMUL R76, R23, R76 ;  /* 0x0000004c174c7220 */ /* 0x000fe40000400000 */
[----:B------:R-:W-:-:S02]  /*2ae0*/  FMUL R92, R56, 1.4426950216293334961 ;  /* 0x3fb8aa3b385c7820 */ /* 0x000fc40000400000 */
[C---:B------:R-:W-:Y:S02]  /*2af0*/  FMUL R56, R23.reuse, R52 ;  /* 0x0000003417387220 */ /* 0x040fe40000400000 */
[----:B------:R-:W-:Y:S02]  /*2b00*/  FMUL R77, R23, R77 ;  /* 0x0000004d174d7220 */ /* 0x000fe40000400000 */
[C---:B------:R-:W-:Y:S02]  /*2b10*/  FMUL R78, R22.reuse, R78 ;  /* 0x0000004e164e7220 */ /* 0x040fe40000400000 */
[----:B------:R-:W-:Y:S02]  /*2b20*/  FMUL R79, R22, R79 ;  /* 0x0000004f164f7220 */ /* 0x000fe40000400000 */
[--C-:B------:R-:W-:Y:S02]  /*2b30*/  FADD R134, R134, -R81.reuse ;  /* 0x8000005186867221 */ /* 0x100fe40000000000 */
[----:B------:R-:W-:-:S02]  /*2b40*/  FADD R52, R140, -R81 ;  /* 0x800000518c347221 */ /* 0x000fc40000000000 */
[----:B------:R-:W-:Y:S02]  /*2b50*/  FMUL R152, R159, 1.4426950216293334961 ;  /* 0x3fb8aa3b9f987820 */ /* 0x000fe40000400000 */
[----:B------:R-:W-:Y:S02]  /*2b60*/  FMUL R151, R112, 1.4426950216293334961 ;  /* 0x3fb8aa3b70977820 */ /* 0x000fe40000400000 */
[----:B------:R-:W-:Y:S02]  /*2b70*/  FADD R139, R139, -R80 ;  /* 0x800000508b8b7221 */ /* 0x000fe40000000000 */
[----:B------:R-:W-:Y:S02]  /*2b80*/  FMUL R134, R134, 1.4426950216293334961 ;  /* 0x3fb8aa3b86867820 */ /* 0x000fe40000400000 */
[----:B------:R-:W-:Y:S01]  /*2b90*/  FMUL R52, R52, 1.4426950216293334961 ;  /* 0x3fb8aa3b34347820 */ /* 0x000fe20000400000 */
[C---:B------:R-:W-:Y:S01]  /*2ba0*/  HMMA.16816.F32 R76, R116.reuse, R120, R76 ;  /* 0x00000078744c723c */ /* 0x040fe2000000184c */
[----:B------:R-:W-:Y:S01]  /*2bb0*/  FMUL R156, R139, 1.4426950216293334961 ;  /* 0x3fb8aa3b8b9c7820 */ /* 0x000fe20000400000 */
[----:B------:R-:W-:Y:S01]  /*2bc0*/  MUFU.EX2 R149, R149 ;  /* 0x0000009500957308 */ /* 0x000fe20000000800 */
[----:B------:R-:W1:Y:S07]  /*2bd0*/  LDSM.16.M88.4 R112, [R19+0x3c00] ;  /* 0x003c00001370783b */ /* 0x000e6e0000000200 */
[----:B------:R-:W-:Y:S08]  /*2be0*/  MUFU.EX2 R150, R150 ;  /* 0x0000009600967308 */ /* 0x000ff00000000800 */
[----:B------:R-:W-:Y:S08]  /*2bf0*/  MUFU.EX2 R152, R152 ;  /* 0x0000009800987308 */ /* 0x000ff00000000800 */
[----:B------:R-:W-:Y:S08]  /*2c00*/  MUFU.EX2 R147, R147 ;  /* 0x0000009300937308 */ /* 0x000ff00000000800 */
[----:B------:R-:W-:Y:S08]  /*2c10*/  MUFU.EX2 R151, R151 ;  /* 0x0000009700977308 */ /* 0x000ff00000000800 */
[----:B------:R-:W2:Y:S08]  /*2c20*/  MUFU.EX2 R158, R134 ;  /* 0x00000086009e7308 */ /* 0x000eb00000000800 */
[----:B------:R-:W-:Y:S08]  /*2c30*/  MUFU.EX2 R140, R92 ;  /* 0x0000005c008c7308 */ /* 0x000ff00000000800 */
[----:B------:R3:W4:Y:S01]  /*2c40*/  MUFU.EX2 R139, R52 ;  /* 0x00000034008b7308 */ /* 0x0007220000000800 */
[----:B------:R-:W-:Y:S01]  /*2c50*/  HMMA.16816.F32 R84, R116, R100, R84 ;  /* 0x000000647454723c */ /* 0x000fe20000001854 */
[----:B------:R-:W-:Y:S01]  /*2c60*/  FMUL R57, R23, R53 ;  /* 0x0000003517397220 */ /* 0x000fe20000400000 */
[----:B--2---:R-:W-:Y:S01]  /*2c70*/  F2FP.PACK_AB R53, R158, R151 ;  /* 0x000000979e35723e */ /* 0x004fe200000000ff */
[----:B------:R-:W-:-:S05]  /*2c80*/  FMUL R58, R22, R54 ;  /* 0x00000036163a7220 */ /* 0x000fca0000400000 */
[C---:B------:R-:W-:Y:S01]  /*2c90*/  HMMA.16816.F32 R64, R116.reuse, R96, R64 ;  /* 0x000000607440723c */ /* 0x040fe20000001840 */
[----:B------:R-:W-:Y:S01]  /*2ca0*/  FMUL R59, R22, R55 ;  /* 0x00000037163b7220 */ /* 0x000fe20000400000 */
[----:B---3--:R-:W-:Y:S02]  /*2cb0*/  F2FP.PACK_AB R52, R150, R149 ;  /* 0x000000959634723e */ /* 0x008fe400000000ff */
[----:B------:R-:W-:Y:S02]  /*2cc0*/  F2FP.PACK_AB R54, R147, R152 ;  /* 0x000000989336723e */ /* 0x000fe400000000ff */
[----:B----4-:R-:W-:Y:S02]  /*2cd0*/  F2FP.PACK_AB R55, R139, R140 ;  /* 0x0000008c8b37723e */ /* 0x010fe400000000ff */
[----:B0-----:R-:W-:Y:S01]  /*2ce0*/  HMMA.16816.F32 R56, R116, R88, R56 ;  /* 0x000000587438723c */ /* 0x001fe20000001838 */
[----:B------:R-:W-:-:S07]  /*2cf0*/  FADD R133, R133, -R80 ;  /* 0x8000005085857221 */ /* 0x000fce0000000000 */
[----:B------:R-:W-:Y:S01]  /*2d00*/  HMMA.16816.F32 R120, R52, R122, R76 ;  /* 0x0000007a3478723c */ /* 0x000fe2000000184c */
[----:B------:R-:W0:Y:S01]  /*2d10*/  LDSM.16.M88.4 R76, [R10+0x2000] ;  /* 0x002000000a4c783b */ /* 0x000e220000000200 */
[--C-:B------:R-:W-:Y:S02]  /*2d20*/  FADD R137, R137, -R80.reuse ;  /* 0x8000005089897221 */ /* 0x100fe40000000000 */
[--C-:B------:R-:W-:Y:S02]  /*2d30*/  FADD R145, R145, -R80.reuse ;  /* 0x8000005091917221 */ /* 0x100fe40000000000 */
[----:B------:R-:W-:Y:S02]  /*2d40*/  FADD R131, R131, -R80 ;  /* 0x8000005083837221 */ /* 0x000fe40000000000 */
[--C-:B------:R-:W-:Y:S02]  /*2d50*/  FADD R144, R144, -R81.reuse ;  /* 0x8000005190907221 */ /* 0x100fe40000000000 */
[----:B------:R-:W-:-:S02]  /*2d60*/  FADD R138, R138, -R81 ;  /* 0x800000518a8a7221 */ /* 0x000fc40000000000 */
[--C-:B------:R-:W-:Y:S01]  /*2d70*/  FADD R132, R132, -R81.reuse ;  /* 0x8000005184847221 */ /* 0x100fe20000000000 */
[C---:B------:R-:W-:Y:S01]  /*2d80*/  HMMA.16816.F32 R100, R52.reuse, R102, R84 ;  /* 0x000000663464723c */ /* 0x040fe20000001854 */
[----:B------:R-:W-:Y:S02]  /*2d90*/  FADD R130, R130, -R81 ;  /* 0x8000005182827221 */ /* 0x000fe40000000000 */
[----:B------:R-:W-:Y:S02]  /*2da0*/  FADD R142, R142, R135 ;  /* 0x000000878e8e7221 */ /* 0x000fe40000000000 */
[----:B------:R-:W-:Y:S02]  /*2db0*/  FADD R143, R143, R148 ;  /* 0x000000948f8f7221 */ /* 0x000fe40000000000 */
[----:B------:R-:W-:Y:S01]  /*2dc0*/  FMUL R154, R133, 1.4426950216293334961 ;  /* 0x3fb8aa3b859a7820 */ /* 0x000fe20000400000 */
[----:B------:R-:W-:Y:S01]  /*2dd0*/  HMMA.16816.F32 R96, R52, R98, R64 ;  /* 0x000000623460723c */ /* 0x000fe20000001840 */
[----:B------:R-:W-:Y:S01]  /*2de0*/  FMUL R134, R137, 1.4426950216293334961 ;  /* 0x3fb8aa3b89867820 */ /* 0x000fe20000400000 */
[----:B------:R-:W2:Y:S01]  /*2df0*/  LDSM.16.M88.4 R64, [R10+0x2c00] ;  /* 0x002c00000a40783b */ /* 0x000ea20000000200 */
[----:B------:R-:W-:-:S02]  /*2e00*/  FMUL R72, R23, R72 ;  /* 0x0000004817487220 */ /* 0x000fc40000400000 */
[C---:B------:R-:W-:Y:S02]  /*2e10*/  FMUL R73, R23.reuse, R73 ;  /* 0x0000004917497220 */ /* 0x040fe40000400000 */
[C---:B------:R-:W-:Y:S02]  /*2e20*/  FMUL R74, R22.reuse, R74 ;  /* 0x0000004a164a7220 */ /* 0x040fe40000400000 */
[C---:B------:R-:W-:Y:S02]  /*2e30*/  FMUL R75, R22.reuse, R75 ;  /* 0x0000004b164b7220 */ /* 0x040fe40000400000 */
[C---:B------:R-:W-:Y:S02]  /*2e40*/  FMUL R68, R23.reuse, R68 ;  /* 0x0000004417447220 */ /* 0x040fe40000400000 */
[----:B------:R-:W-:Y:S02]  /*2e50*/  FMUL R69, R23, R69 ;  /* 0x0000004517457220 */ /* 0x000fe40000400000 */
[----:B------:R-:W-:-:S02]  /*2e60*/  FMUL R70, R22, R70 ;  /* 0x0000004616467220 */ /* 0x000fc40000400000 */
[C---:B------:R-:W-:Y:S02]  /*2e70*/  FMUL R71, R22.reuse, R71 ;  /* 0x0000004716477220 */ /* 0x040fe40000400000 */
[----:B------:R-:W-:Y:S02]  /*2e80*/  FMUL R145, R145, 1.4426950216293334961 ;  /* 0x3fb8aa3b91917820 */ /* 0x000fe40000400000 */
[C---:B------:R-:W-:Y:S02]  /*2e90*/  FMUL R48, R23.reuse, R48 ;  /* 0x0000003017307220 */ /* 0x040fe40000400000 */
[----:B------:R-:W-:Y:S02]  /*2ea0*/  FMUL R49, R23, R49 ;  /* 0x0000003117317220 */ /* 0x000fe40000400000 */
[C---:B------:R-:W-:Y:S02]  /*2eb0*/  FMUL R50, R22.reuse, R50 ;  /* 0x0000003216327220 */ /* 0x040fe40000400000 */
[----:B------:R-:W-:-:S02]  /*2ec0*/  FMUL R51, R22, R51 ;  /* 0x0000003316337220 */ /* 0x000fc40000400000 */
[----:B------:R-:W-:Y:S02]  /*2ed0*/  FMUL R133, R131, 1.4426950216293334961 ;  /* 0x3fb8aa3b83857820 */ /* 0x000fe40000400000 */
[----:B------:R-:W-:Y:S02]  /*2ee0*/  FMUL R137, R144, 1.4426950216293334961 ;  /* 0x3fb8aa3b90897820 */ /* 0x000fe40000400000 */
[----:B------:R-:W-:Y:S02]  /*2ef0*/  FMUL R85, R138, 1.4426950216293334961 ;  /* 0x3fb8aa3b8a557820 */ /* 0x000fe40000400000 */
[----:B------:R-:W-:Y:S02]  /*2f00*/  FMUL R132, R132, 1.4426950216293334961 ;  /* 0x3fb8aa3b84847820 */ /* 0x000fe40000400000 */
[----:B------:R-:W-:Y:S02]  /*2f10*/  FMUL R130, R130, 1.4426950216293334961 ;  /* 0x3fb8aa3b82827820 */ /* 0x000fe40000400000 */
[----:B------:R-:W-:-:S02]  /*2f20*/  FADD R129, R129, R142 ;  /* 0x0000008e81817221 */ /* 0x000fc40000000000 */
[----:B------:R-:W-:Y:S01]  /*2f30*/  FADD R146, R146, R143 ;  /* 0x0000008f92927221 */ /* 0x000fe20000000000 */
[----:B------:R-:W-:Y:S01]  /*2f40*/  MUFU.EX2 R145, R145 ;  /* 0x0000009100917308 */ /* 0x000fe20000000800 */
[----:B------:R-:W-:Y:S01]  /*2f50*/  FADD R136, R136, R129 ;  /* 0x0000008188887221 */ /* 0x000fe20000000000 */
[----:B------:R-:W-:Y:S01]  /*2f60*/  HMMA.16816.F32 R72, R116, R108, R72 ;  /* 0x0000006c7448723c */ /* 0x000fe20000001848 */
[----:B------:R-:W-:-:S05]  /*2f70*/  FADD R146, R127, R146 ;  /* 0x000000927f927221 */ /* 0x000fca0000000000 */
[----:B------:R-:W3:Y:S02]  /*2f80*/  MUFU.EX2 R156, R156 ;  /* 0x0000009c009c7308 */ /* 0x000ee40000000800 */
[----:B------:R-:W-:Y:S01]  /*2f90*/  HMMA.16816.F32 R68, R116, R104, R68 ;  /* 0x000000687444723c */ /* 0x000fe20000001844 */
[----:B------:R-:W-:-:S05]  /*2fa0*/  FADD R149, R149, R136 ;  /* 0x0000008895957221 */ /* 0x000fca0000000000 */
[----:B------:R-:W-:Y:S02]  /*2fb0*/  MUFU.EX2 R154, R154 ;  /* 0x0000009a009a7308 */ /* 0x000fe40000000800 */
[----:B-1----:R-:W-:Y:S01]  /*2fc0*/  HMMA.16816.F32 R48, R116, R112, R48 ;  /* 0x000000707430723c */ /* 0x002fe20000001830 */
[----:B------:R-:W-:-:S05]  /*2fd0*/  FADD R151, R151, R146 ;  /* 0x0000009297977221 */ /* 0x000fca0000000000 */
[----:B------:R-:W-:Y:S02]  /*2fe0*/  MUFU.EX2 R133, R133 ;  /* 0x0000008500857308 */ /* 0x000fe40000000800 */
[----:B------:R-:W-:Y:S01]  /*2ff0*/  HMMA.16816.F32 R92, R52, R94, R60 ;  /* 0x0000005e345c723c */ /* 0x000fe2000000183c */
[----:B------:R-:W1:Y:S05]  /*3000*/  LDSM.16.M88.4 R60, [R10+0x3000] ;  /* 0x003000000a3c783b */ /* 0x000e6a0000000200 */
[----:B------:R-:W-:Y:S08]  /*3010*/  MUFU.EX2 R137, R137 ;  /* 0x0000008900897308 */ /* 0x000ff00000000800 */
[----:B------:R-:W4:Y:S08]  /*3020*/  MUFU.EX2 R84, R130 ;  /* 0x0000008200547308 */ /* 0x000f300000000800 */
[----:B------:R-:W-:Y:S08]  /*3030*/  MUFU.EX2 R85, R85 ;  /* 0x0000005500557308 */ /* 0x000ff00000000800 */
[----:B------:R-:W5:Y:S01]  /*3040*/  MUFU.EX2 R132, R132 ;  /* 0x0000008400847308 */ /* 0x000f620000000800 */
[----:B------:R-:W-:-:S02]  /*3050*/  FADD R149, R150, R149 ;  /* 0x0000009596957221 */ /* 0x000fc40000000000 */
[----:B------:R-:W-:Y:S01]  /*3060*/  FADD R151, R158, R151 ;  /* 0x000000979e977221 */ /* 0x000fe20000000000 */
[----:B------:R-:W-:Y:S01]  /*3070*/  HMMA.16816.F32 R88, R52, R90, R56 ;  /* 0x0000005a3458723c */ /* 0x000fe20000001838 */
[----:B------:R-:W-:Y:S01]  /*3080*/  FADD R141, R141, -R80 ;  /* 0x800000508d8d7221 */ /* 0x000fe20000000000 */
[----:B------:R-:W1:Y:S01]  /*3090*/  LDSM.16.M88.4 R56, [R10+0x3400] ;  /* 0x003400000a38783b */ /* 0x000e620000000200 */
[----:B------:R-:W-:Y:S02]  /*30a0*/  FADD R128, R128, -R81 ;  /* 0x8000005180807221 */ /* 0x000fe40000000000 */
[----:B------:R-:W-:Y:S02]  /*30b0*/  FADD R152, R152, R149 ;  /* 0x0000009598987221 */ /* 0x000fe40000000000 */
[----:B------:R-:W-:Y:S02]  /*30c0*/  FADD R140, R140, R151 ;  /* 0x000000978c8c7221 */ /* 0x000fe40000000000 */
[----:B------:R-:W-:-:S02]  /*30d0*/  FMUL R131, R141, 1.4426950216293334961 ;  /* 0x3fb8aa3b8d837820 */ /* 0x000fc40000400000 */
[----:B------:R-:W-:Y:S01]  /*30e0*/  FMUL R128, R128, 1.4426950216293334961 ;  /* 0x3fb8aa3b80807820 */ /* 0x000fe20000400000 */
[----:B---3--:R-:W-:Y:S01]  /*30f0*/  F2FP.PACK_AB R116, R156, R145 ;  /* 0x000000919c74723e */ /* 0x008fe200000000ff */
[----:B------:R-:W-:Y:S01]  /*3100*/  FADD R152, R147, R152 ;  /* 0x0000009893987221 */ /* 0x000fe20000000000 */
[----:B----4-:R-:W-:Y:S01]  /*3110*/  F2FP.PACK_AB R117, R84, R137 ;  /* 0x000000895475723e */ /* 0x010fe200000000ff */
[----:B------:R-:W-:Y:S01]  /*3120*/  FADD R126, R126, -R81 ;  /* 0x800000517e7e7221 */ /* 0x000fe20000000000 */
[----:B------:R-:W-:Y:S01]  /*3130*/  F2FP.PACK_AB R118, R133, R154 ;  /* 0x0000009a8576723e */ /* 0x000fe200000000ff */
[----:B------:R-:W-:Y:S01]  /*3140*/  FADD R140, R139, R140 ;  /* 0x0000008c8b8c7221 */ /* 0x000fe20000000000 */
[----:B-----5:R-:W-:Y:S01]  /*3150*/  F2FP.PACK_AB R119, R132, R85 ;  /* 0x000000558477723e */ /* 0x020fe200000000ff */
[----:B------:R-:W-:Y:S01]  /*3160*/  FADD R125, R125, -R80 ;  /* 0x800000507d7d7221 */ /* 0x000fe20000000000 */
[----:B------:R-:W3:Y:S01]  /*3170*/  MUFU.EX2 R131, R131 ;  /* 0x0000008300837308 */ /* 0x000ee20000000800 */
[----:B------:R-:W-:-:S02]  /*3180*/  FMUL R126, R126, 1.4426950216293334961 ;  /* 0x3fb8aa3b7e7e7820 */ /* 0x000fc40000400000 */
[----:B------:R-:W-:Y:S02]  /*3190*/  FADD R145, R145, R152 ;  /* 0x0000009891917221 */ /* 0x000fe40000000000 */
[----:B------:R-:W-:Y:S02]  /*31a0*/  FADD R137, R137, R140 ;  /* 0x0000008c89897221 */ /* 0x000fe40000000000 */
[--C-:B------:R-:W-:Y:S01]  /*31b0*/  FADD R124, R124, -R81.reuse ;  /* 0x800000517c7c7221 */ /* 0x100fe20000000000 */
[----:B------:R-:W4:Y:S01]  /*31c0*/  MUFU.EX2 R128, R128 ;  /* 0x0000008000807308 */ /* 0x000f220000000800 */
[----:B------:R-:W-:Y:S01]  /*31d0*/  FMUL R86, R125, 1.4426950216293334961 ;  /* 0x3fb8aa3b7d567820 */ /* 0x000fe20000400000 */
[----:B0-----:R-:W-:Y:S01]  /*31e0*/  HMMA.16816.F32 R120, R116, R76, R120 ;  /* 0x0000004c7478723c */ /* 0x001fe20000001878 */
[----:B------:R-:W-:Y:S02]  /*31f0*/  FADD R83, R83, -R80 ;  /* 0x8000005053537221 */ /* 0x000fe40000000000 */
[----:B------:R-:W-:-:S02]  /*3200*/  FADD R82, R82, -R81 ;  /* 0x8000005152527221 */ /* 0x000fc40000000000 */
[----:B------:R-:W-:Y:S01]  /*3210*/  FADD R145, R156, R145 ;  /* 0x000000919c917221 */ /* 0x000fe20000000000 */
[----:B------:R-:W0:Y:S01]  /*3220*/  MUFU.EX2 R134, R134 ;  /* 0x0000008600867308 */ /* 0x000e220000000800 */
[----:B------:R-:W-:Y:S01]  /*3230*/  FMUL R124, R124, 1.4426950216293334961 ;  /* 0x3fb8aa3b7c7c7820 */ /* 0x000fe20000400000 */
[----:B------:R-:W-:Y:S01]  /*3240*/  HMMA.16816.F32 R108, R52, R110, R72 ;  /* 0x0000006e346c723c */ /* 0x000fe20000001848 */
[----:B------:R-:W-:Y:S01]  /*3250*/  FADD R84, R84, R137 ;  /* 0x0000008954547221 */ /* 0x000fe20000000000 */
[----:B------:R-:W5:Y:S01]  /*3260*/  LDSM.16.M88.4 R72, [R10+0x2400] ;  /* 0x002400000a48783b */ /* 0x000f620000000200 */
[----:B------:R-:W-:-:S03]  /*3270*/  FMUL R83, R83, 1.4426950216293334961 ;  /* 0x3fb8aa3b53537820 */ /* 0x000fc60000400000 */
[----:B------:R-:W0:Y:S01]  /*3280*/  MUFU.EX2 R77, R126 ;  /* 0x0000007e004d7308 */ /* 0x000e220000000800 */
[----:B------:R-:W-:Y:S01]  /*3290*/  FMUL R82, R82, 1.4426950216293334961 ;  /* 0x3fb8aa3b52527820 */ /* 0x000fe20000400000 */
[----:B------:R-:W-:Y:S01]  /*32a0*/  HMMA.16816.F32 R104, R52, R106, R68 ;  /* 0x0000006a3468723c */ /* 0x000fe20000001844 */
[----:B------:R-:W5:Y:S01]  /*32b0*/  LDSM.16.M88.4 R68, [R10+0x2800] ;  /* 0x002800000a44783b */ /* 0x000f620000000200 */
[----:B------:R-:W-:Y:S02]  /*32c0*/  FADD R154, R154, R145 ;  /* 0x000000919a9a7221 */ /* 0x000fe40000000000 */
[----:B------:R-:W-:-:S04]  /*32d0*/  FADD R85, R85, R84 ;  /* 0x0000005455557221 */ /* 0x000fc80000000000 */
[----:B------:R-:W-:Y:S01]  /*32e0*/  HMMA.16816.F32 R112, R52, R114, R48 ;  /* 0x000000723470723c */ /* 0x000fe20000001830 */
[----:B------:R-:W5:Y:S01]  /*32f0*/  LDSM.16.M88.4 R52, [R10+0x3800] ;  /* 0x003800000a34783b */ /* 0x000f620000000200 */
[----:B------:R-:W0:Y:S03]  /*3300*/  MUFU.EX2 R86, R86 ;  /* 0x0000005600567308 */ /* 0x000e260000000800 */
[----:B------:R-:W5:Y:S01]  /*3310*/  LDSM.16.M88.4 R48, [R10+0x3c00] ;  /* 0x003c00000a30783b */ /* 0x000f620000000200 */
[----:B------:R-:W-:-:S04]  /*3320*/  FADD R154, R133, R154 ;  /* 0x0000009a859a7221 */ /* 0x000fc80000000000 */
[----:B------:R-:W0:Y:S01]  /*3330*/  MUFU.EX2 R87, R124 ;  /* 0x0000007c00577308 */ /* 0x000e220000000800 */
[----:B------:R-:W-:Y:S01]  /*3340*/  FADD R85, R132, R85 ;  /* 0x0000005584557221 */ /* 0x000fe20000000000 */
[----:B--2---:R-:W-:Y:S06]  /*3350*/  HMMA.16816.F32 R100, R116, R64, R100 ;  /* 0x000000407464723c */ /* 0x004fec0000001864 */
[----:B------:R-:W2:Y:S01]  /*3360*/  MUFU.EX2 R83, R83 ;  /* 0x0000005300537308 */ /* 0x000ea20000000800 */
[----:B---3--:R-:W-:Y:S02]  /*3370*/  FADD R65, R131, R154 ;  /* 0x0000009a83417221 */ /* 0x008fe40000000000 */
[----:B----4-:R-:W-:-:S05]  /*3380*/  FADD R64, R128, R85 ;  /* 0x0000005580407221 */ /* 0x010fca0000000000 */
[----:B------:R-:W3:Y:S01]  /*3390*/  MUFU.EX2 R82, R82 ;  /* 0x0000005200527308 */ /* 0x000ee20000000800 */
[----:B0-----:R-:W-:Y:S02]  /*33a0*/  FADD R65, R134, R65 ;  /* 0x0000004186417221 */ /* 0x001fe40000000000 */
[----:B------:R-:W-:Y:S01]  /*33b0*/  FADD R64, R77, R64 ;  /* 0x000000404d407221 */ /* 0x000fe20000000000 */
[----:B-1----:R-:W-:Y:S07]  /*33c0*/  HMMA.16816.F32 R96, R116, R60, R96 ;  /* 0x0000003c7460723c */ /* 0x002fee0000001860 */
[----:B------:R-:W-:-:S02]  /*33d0*/  FADD R60, R86, R65 ;  /* 0x00000041563c7221 */ /* 0x000fc40000000000 */
[----:B------:R-:W-:Y:S02]  /*33e0*/  FADD R61, R87, R64 ;  /* 0x00000040573d7221 */ /* 0x000fe40000000000 */
[----:B--2---:R-:W-:Y:S02]  /*33f0*/  FADD R124, R83, R60 ;  /* 0x0000003c537c7221 */ /* 0x004fe40000000000 */
[----:B---3--:R-:W-:Y:S01]  /*3400*/  FADD R125, R82, R61 ;  /* 0x0000003d527d7221 */ /* 0x008fe20000000000 */
[C---:B------:R-:W-:Y:S02]  /*3410*/  HMMA.16816.F32 R92, R116.reuse, R56, R92 ;  /* 0x00000038745c723c */ /* 0x040fe4000000185c */
[----:B------:R-:W0:Y:S04]  /*3420*/  SHFL.BFLY PT, R57, R124, 0x2, 0x1f ;  /* 0x0c401f007c397f89 */ /* 0x000e2800000e0000 */
[----:B------:R-:W1:Y:S02]  /*3430*/  SHFL.BFLY PT, R56, R125, 0x2, 0x1f ;  /* 0x0c401f007d387f89 */ /* 0x000e6400000e0000 */
[C---:B-----5:R-:W-:Y:S08]  /*3440*/  HMMA.16816.F32 R108, R116.reuse, R72, R108 ;  /* 0x00000048746c723c */ /* 0x060ff0000000186c */
[C---:B------:R-:W-:Y:S08]  /*3450*/  HMMA.16816.F32 R104, R116.reuse, R68, R104 ;  /* 0x000000447468723c */ /* 0x040ff00000001868 */
[C---:B------:R-:W-:Y:S08]  /*3460*/  HMMA.16816.F32 R88, R116.reuse, R52, R88 ;  /* 0x000000347458723c */ /* 0x040ff00000001858 */
[----:B------:R-:W-:Y:S01]  /*3470*/  HMMA.16816.F32 R112, R116, R48, R112 ;  /* 0x000000307470723c */ /* 0x000fe20000001870 */
[----:B0-----:R-:W-:-:S02]  /*3480*/  FADD R124, R124, R57 ;  /* 0x000000397c7c7221 */ /* 0x001fc40000000000 */
[----:B-1----:R-:W-:Y:S01]  /*3490*/  FADD R125, R125, R56 ;  /* 0x000000387d7d7221 */ /* 0x002fe20000000000 */
[----:B------:R-:W-:Y:S01]  /*34a0*/  F2FP.PACK_AB R86, R83, R86 ;  /* 0x000000565356723e */ /* 0x000fe200000000ff */
[----:B------:R-:W-:Y:S01]  /*34b0*/  UIADD3 UR4, UP0, UR4, 0x40, URZ ;  /* 0x0000004004047890 */ /* 0x000fe2000ff1e03f */
[----:B------:R-:W-:Y:S01]  /*34c0*/  F2FP.PACK_AB R87, R82, R87 ;  /* 0x000000575257723e */ /* 0x000fe200000000ff */
[----:B------:R-:W0:Y:S01]  /*34d0*/  SHFL.BFLY PT, R83, R124, 0x1, 0x1f ;  /* 0x0c201f007c537f89 */ /* 0x000e2200000e0000 */
[----:B------:R-:W-:Y:S02]  /*34e0*/  F2FP.PACK_AB R84, R134, R131 ;  /* 0x000000838654723e */ /* 0x000fe400000000ff */
[----:B------:R-:W-:Y:S01]  /*34f0*/  F2FP.PACK_AB R85, R77, R128 ;  /* 0x000000804d55723e */ /* 0x000fe200000000ff */
[----:B------:R-:W1:Y:S01]  /*3500*/  SHFL.BFLY PT, R82, R125, 0x1, 0x1f ;  /* 0x0c201f007d527f89 */ /* 0x000e6200000e0000 */
[----:B------:R-:W-:Y:S01]  /*3510*/  UIADD3.X UR5, URZ, UR5, URZ, UP0, !UPT ;  /* 0x000000053f057290 */ /* 0x000fe200087fe43f */
[----:B------:R-:W-:-:S04]  /*3520*/  ISETP.LE.U32.AND P0, PT, R11, UR4, PT ;  /* 0x000000040b007c0c */ /* 0x000fc8000bf03070 */
[C---:B------:R-:W-:Y:S08]  /*3530*/  HMMA.16816.F32 R76, R84.reuse, R78, R120 ;  /* 0x0000004e544c723c */ /* 0x040ff00000001878 */
[C---:B------:R-:W-:Y:S08]  /*3540*/  HMMA.16816.F32 R72, R84.reuse, R74, R108 ;  /* 0x0000004a5448723c */ /* 0x040ff0000000186c */
[C---:B------:R-:W-:Y:S08]  /*3550*/  HMMA.16816.F32 R68, R84.reuse, R70, R104 ;  /* 0x000000465444723c */ /* 0x040ff00000001868 */
[C---:B------:R-:W-:Y:S08]  /*3560*/  HMMA.16816.F32 R64, R84.reuse, R66, R100 ;  /* 0x000000425440723c */ /* 0x040ff00000001864 */
[C---:B------:R-:W-:Y:S08]  /*3570*/  HMMA.16816.F32 R60, R84.reuse, R62, R96 ;  /* 0x0000003e543c723c */ /* 0x040ff00000001860 */
[C---:B------:R-:W-:Y:S08]  /*3580*/  HMMA.16816.F32 R56, R84.reuse, R58, R92 ;  /* 0x0000003a5438723c */ /* 0x040ff0000000185c */
[C---:B------:R-:W-:Y:S08]  /*3590*/  HMMA.16816.F32 R52, R84.reuse, R54, R88 ;  /* 0x000000365434723c */ /* 0x040ff00000001858 */
[----:B------:R-:W-:Y:S07]  /*35a0*/  HMMA.16816.F32 R48, R84, R50, R112 ;  /* 0x000000325430723c */ /* 0x000fee0000001870 */
[----:B------:R-:W-:-:S05]  /*35b0*/  IMAD.U32 R85, RZ, RZ, UR5 ;  /* 0x00000005ff557e24 */ /* 0x000fca000f8e00ff */
[----:B------:R-:W-:Y:S01]  /*35c0*/  ISETP.GE.U32.AND.EX P0, PT, R85, RZ, PT, P0 ;  /* 0x000000ff5500720c */ /* 0x000fe20003f06100 */
[----:B0-----:R-:W-:Y:S01]  /*35d0*/  FADD R83, R124, R83 ;  /* 0x000000537c537221 */ /* 0x001fe20000000000 */
[----:B------:R-:W-:Y:S01]  /*35e0*/  MOV R84, 0x40 ;  /* 0x0000004000547802 */ /* 0x000fe20000000f00 */
[----:B-1----:R-:W-:Y:S02]  /*35f0*/  FADD R82, R125, R82 ;  /* 0x000000527d527221 */ /* 0x002fe40000000000 */
[----:B------:R-:W-:Y:S02]  /*3600*/  FFMA R12, R23, R12, R83 ;  /* 0x0000000c170c7223 */ /* 0x000fe40000000053 */
[----:B------:R-:W-:Y:S01]  /*3610*/  FFMA R21, R22, R21, R82 ;  /* 0x0000001516157223 */ /* 0x000fe20000000052 */
[----:B------:R-:W-:Y:S01]  /*3620*/  MOV R22, R81 ;  /* 0x0000005100167202 */ /* 0x000fe20000000f00 */
[C---:B------:R-:W-:Y:S02]  /*3630*/  IMAD R9, R84.reuse, c[0x0][0x1b4], R9 ;  /* 0x00006d0054097a24 */ /* 0x040fe400078e0209 */
[----:B------:R-:W-:-:S02]  /*3640*/  IMAD R18, R84, c[0x0][0x1a4], R18 ;  /* 0x0000690054127a24 */ /* 0x000fc400078e0212 */
[----:B------:R-:W-:Y:S01]  /*3650*/  IMAD.MOV.U32 R23, RZ, RZ, R80 ;  /* 0x000000ffff177224 */ /* 0x000fe200078e0050 */
[----:B------:R-:W-:Y:S01]  /*3660*/  @P0 CALL.REL.NOINC `(.L_x_0) ;  /* 0x0000001000000944 */ /* 0x000fe20003c00000 */
[----:B------:R-:W-:Y:S05]  /*3670*/  BRA `(.L_x_1) ;  /* 0xffffdb2000007947 */ /* 0x000fea000383ffff */
.L_x_0:
[----:B------:R-:W-:Y:S01]  /*3680*/  MOV R20, R21 ;  /* 0x0000001500147202 */ /* 0x000fe20000000f00 */
[C---:B------:R-:W-:Y:S01]  /*3690*/  IMAD.SHL.U32 R8, R0.reuse, 0x100, RZ ;  /* 0x0000010000087824 */ /* 0x040fe200078e00ff */
[----:B------:R-:W-:Y:S01]  /*36a0*/  SHF.L.U32 R17, R0, 0x2, RZ ;  /* 0x0000000200117819 */ /* 0x000fe200000006ff */
[----:B------:R-:W-:Y:S01]  /*36b0*/  IMAD.MOV.U32 R28, RZ, RZ, R12 ;  /* 0x000000ffff1c7224 */ /* 0x000fe200078e000c */
[C---:B------:R-:W-:Y:S01]  /*36c0*/  FSETP.GEU.AND P3, PT, R20.reuse, 1.175494350822287508e-38, PT ;  /* 0x008000001400780b */ /* 0x040fe20003f6e000 */
[----:B------:R-:W-:Y:S01]  /*36d0*/  FMUL R7, R20, 8388608 ;  /* 0x4b00000014077820 */ /* 0x000fe20000400000 */
[----:B------:R-:W-:Y:S01]  /*36e0*/  LOP3.LUT R12, R8, 0x1800, RZ, 0xc0, !PT ;  /* 0x00001800080c7812 */ /* 0x000fe200078ec0ff */
[----:B------:R-:W-:Y:S01]  /*36f0*/  IMAD R23, R13, 0x2, R14 ;  /* 0x000000020d177824 */ /* 0x000fe200078e020e */
[C---:B------:R-:W-:Y:S01]  /*3700*/  SHF.L.U32 R9, R0.reuse, 0x4, RZ ;  /* 0x0000000400097819 */ /* 0x040fe200000006ff */
[----:B------:R-:W-:Y:S01]  /*3710*/  IMAD.SHL.U32 R13, R0, 0x8, RZ ;  /* 0x00000008000d7824 */ /* 0x000fe200078e00ff */
[----:B------:R-:W-:Y:S01]  /*3720*/  FSEL R86, R7, R20, !P3 ;  /* 0x0000001407567208 */ /* 0x000fe20005800000 */
[----:B------:R-:W-:Y:S01]  /*3730*/  IMAD R10, R2, c[0x0][0x1c0], RZ ;  /* 0x00007000020a7a24 */ /* 0x000fe200078e02ff */
[----:B------:R-:W-:Y:S01]  /*3740*/  LOP3.LUT R21, R17, 0xc0, RZ, 0xc0, !PT ;  /* 0x000000c011157812 */ /* 0x000fe200078ec0ff */
[----:B------:R-:W-:Y:S01]  /*3750*/  IMAD R11, R3, c[0x0][0x1c4], RZ ;  /* 0x00007100030b7a24 */ /* 0x000fe200078e02ff */
[----:B------:R-:W-:Y:S01]  /*3760*/  IADD3 R8, R86, -0x3f3504f3, RZ ;  /* 0xc0cafb0d56087810 */ /* 0x000fe20007ffe0ff */
[----:B------:R-:W-:Y:S01]  /*3770*/  IMAD R12, R15, 0x20, R12 ;  /* 0x000000200f0c7824 */ /* 0x000fe200078e020c */
[----:B------:R-:W-:Y:S01]  /*3780*/  ISETP.NE.U32.AND P0, PT, R5, RZ, PT ;  /* 0x000000ff0500720c */ /* 0x000fe20003f05070 */
[----:B------:R-:W-:Y:S01]  /*3790*/  FMUL R5, R28, 8388608 ;  /* 0x4b0000001c057820 */ /* 0x000fe20000400000 */
[----:B------:R-:W-:Y:S01]  /*37a0*/  SHF.R.U32.HI R19, RZ, 0x2, R0 ;  /* 0x00000002ff137819 */ /* 0x000fe20000011600 */
[----:B------:R-:W-:Y:S01]  /*37b0*/  BAR.SYNC.DEFER_BLOCKING 0x0 ;  /* 0x0000000000007b1d */ /* 0x000fe20000010000 */
[----:B------:R-:W-:-:S02]  /*37c0*/  LOP3.LUT R14, R9, 0x7f0, RZ, 0xc0, !PT ;  /* 0x000007f0090e7812 */ /* 0x000fc400078ec0ff */
[----:B------:R-:W-:Y:S01]  /*37d0*/  LOP3.LUT R17, R8, 0xff800000, RZ, 0xc0, !PT ;  /* 0xff80000008117812 */ /* 0x000fe200078ec0ff */
[C---:B------:R-:W-:Y:S01]  /*37e0*/  IMAD.SHL.U32 R8, R10.reuse, 0x2, RZ ;  /* 0x000000020a087824 */ /* 0x040fe200078e00ff */
[----:B------:R-:W-:Y:S01]  /*37f0*/  LOP3.LUT R16, R13, 0x38, RZ, 0xc0, !PT ;  /* 0x000000380d107812 */ /* 0x000fe200078ec0ff */
[----:B------:R-:W-:Y:S01]  /*3800*/  IMAD.HI R10, R10, 0x2, RZ ;  /* 0x000000020a0a7827 */ /* 0x000fe200078e02ff */
[----:B------:R-:W-:Y:S01]  /*3810*/  FSETP.GEU.AND P2, PT, R28, 1.175494350822287508e-38, PT ;  /* 0x008000001c00780b */ /* 0x000fe20003f4e000 */
[----:B------:R-:W-:Y:S01]  /*3820*/  I2F R9, R17 ;  /* 0x0000001100097306 */ /* 0x000fe20000201400 */
[C---:B------:R-:W-:Y:S01]  /*3830*/  SHF.L.U32 R13, R11.reuse, 0x1, RZ ;  /* 0x000000010b0d7819 */ /* 0x040fe200000006ff */
[----:B------:R-:W-:Y:S01]  /*3840*/  IMAD.HI R11, R11, 0x2, RZ ;  /* 0x000000020b0b7827 */ /* 0x000fe200078e02ff */
[----:B------:R-:W-:Y:S02]  /*3850*/  LOP3.LUT R19, R14, 0x20, R19, 0x78, !PT ;  /* 0x000000200e137812 */ /* 0x000fe400078e7813 */
[----:B------:R-:W-:Y:S01]  /*3860*/  SHF.R.U32.HI R18, RZ, 0x1, R0 ;  /* 0x00000001ff127819 */ /* 0x000fe20000011600 */
[----:B------:R-:W-:Y:S01]  /*3870*/  IMAD.SHL.U32 R14, R0, 0x400, RZ ;  /* 0x00000400000e7824 */ /* 0x000fe200078e00ff */
[----:B------:R-:W-:-:S02]  /*3880*/  FSEL R83, R5, R28, !P2 ;  /* 0x0000001c05537208 */ /* 0x000fc40005000000 */
[----:B------:R-:W-:Y:S02]  /*3890*/  IADD3 R82, P4, P5, R13, c[0x0][0x178], R8 ;  /* 0x00005e000d527a10 */ /* 0x000fe40007d9e008 */
[----:B------:R-:W-:Y:S02]  /*38a0*/  FSEL R0, RZ, -23, P2 ;  /* 0xc1b80000ff007808 */ /* 0x000fe40001000000 */
[C---:B------:R-:W-:Y:S02]  /*38b0*/  FSETP.GT.AND P2, PT, |R28|.reuse, 8.50705917302346158658e+37, PT ;  /* 0x7e8000001c00780b */ /* 0x040fe40003f44200 */
[----:B------:R-:W-:Y:S02]  /*38c0*/  IADD3.X R84, R11, c[0x0][0x17c], R10, P4, P5 ;  /* 0x00005f000b547a10 */ /* 0x000fe400027ea40a */
[----:B------:R-:W-:Y:S02]  /*38d0*/  FSETP.GEU.AND P4, PT, |R28|, 1.175494350822287508e-38, PT ;  /* 0x008000001c00780b */ /* 0x000fe40003f8e200 */
[----:B------:R-:W-:-:S02]  /*38e0*/  MOV R22, R52 ;  /* 0x0000003400167202 */ /* 0x000fc40000000f00 */
[----:B------:R-:W-:Y:S02]  /*38f0*/  IADD3 R5, R83, -0x3f3504f3, RZ ;  /* 0xc0cafb0d53057810 */ /* 0x000fe40007ffe0ff */
[----:B------:R-:W-:Y:S02]  /*3900*/  SHF.L.U32 R13, R23, 0x2, RZ ;  /* 0x00000002170d7819 */ /* 0x000fe400000006ff */
[----:B------:R-:W-:Y:S01]  /*3910*/  LOP3.LUT R5, R5, 0xff800000, RZ, 0xc0, !PT ;  /* 0xff80000005057812 */ /* 0x000fe200078ec0ff */
[----:B------:R-:W-:Y:S01]  /*3920*/  @P2 FMUL R28, R28, 0.25 ;  /* 0x3e8000001c1c2820 */ /* 0x000fe20000400000 */
[----:B------:R-:W-:Y:S01]  /*3930*/  FSETP.GT.AND P1, PT, |R20|, 8.50705917302346158658e+37, PT ;  /* 0x7e8000001400780b */ /* 0x000fe20003f24200 */
[----:B------:R-:W-:Y:S01]  /*3940*/  @P2 FMUL R48, R48, 0.25 ;  /* 0x3e80000030302820 */ /* 0x000fe20000400000 */
[----:B------:R0:W1:Y:S01]  /*3950*/  I2F R7, R5 ;  /* 0x0000000500077306 */ /* 0x0000620000201400 */
[----:B------:R-:W-:Y:S01]  /*3960*/  @!P4 FMUL R28, R28, 16777216 ;  /* 0x4b8000001c1cc820 */ /* 0x000fe20000400000 */
[----:B------:R-:W-:Y:S01]  /*3970*/  LOP3.LUT R40, R12, R13, RZ, 0x3c, !PT ;  /* 0x0000000d0c287212 */ /* 0x000fe200078e3cff */
[----:B------:R-:W-:Y:S01]  /*3980*/  @P2 FMUL R22, R22, 0.25 ;  /* 0x3e80000016162820 */ /* 0x000fe20000400000 */
[----:B------:R-:W-:Y:S01]  /*3990*/  FSEL R8, RZ, -23, P3 ;  /* 0xc1b80000ff087808 */ /* 0x000fe20001800000 */
[----:B------:R-:W-:Y:S01]  /*39a0*/  @!P4 FMUL R48, R48, 16777216 ;  /* 0x4b8000003030c820 */ /* 0x000fe20000400000 */
[----:B------:R-:W-:Y:S01]  /*39b0*/  FSETP.GEU.AND P3, PT, |R20|, 1.175494350822287508e-38, PT ;  /* 0x008000001400780b */ /* 0x000fe20003f6e200 */
[----:B------:R-:W-:Y:S01]  /*39c0*/  @!P4 FMUL R22, R22, 16777216 ;  /* 0x4b8000001616c820 */ /* 0x000fe20000400000 */
[----:B------:R-:W2:Y:S01]  /*39d0*/  MUFU.RCP R15, R28 ;  /* 0x0000001c000f7308 */ /* 0x000ea20000001000 */
[----:B0-----:R-:W-:Y:S01]  /*39e0*/  IMAD.IADD R5, R83, 0x1, -R5 ;  /* 0x0000000153057824 */ /* 0x001fe200078e0a05 */
[----:B------:R-:W-:Y:S01]  /*39f0*/  LOP3.LUT R18, R18, 0x4, RZ, 0xc0, !PT ;  /* 0x0000000412127812 */ /* 0x000fe200078ec0ff */
[----:B------:R-:W-:Y:S01]  /*3a00*/  @P1 FMUL R20, R20, 0.25 ;  /* 0x3e80000014141820 */ /* 0x000fe20000400000 */
[----:B------:R-:W-:Y:S01]  /*3a10*/  LOP3.LUT R41, R19, 0x1800, R14, 0xf8, !PT ;  /* 0x0000180013297812 */ /* 0x000fe200078ef80e */
[----:B------:R-:W-:Y:S01]  /*3a20*/  FADD R5, R5, -1 ;  /* 0xbf80000005057421 */ /* 0x000fe20000000000 */
[----:B------:R-:W-:Y:S01]  /*3a30*/  IADD3 R52, R18, R16, R21 ;  /* 0x0000001012347210 */ /* 0x000fe20007ffe015 */
[----:B------:R-:W-:Y:S01]  /*3a40*/  @P2 FMUL R56, R56, 0.25 ;  /* 0x3e80000038382820 */ /* 0x000fe20000400000 */
[----:B------:R-:W-:Y:S01]  /*3a50*/  LOP3.LUT R6, R6, 0xf8, RZ, 0xc0, !PT ;  /* 0x000000f806067812 */ /* 0x000fe200078ec0ff */
[----:B-1----:R-:W-:-:S02]  /*3a60*/  FFMA.FTZ R0, R7, 1.1920928955078125e-07, R0 ;  /* 0x3400000007007823 */ /* 0x002fc40000010000 */
[----:B------:R-:W-:Y:S02]  /*3a70*/  @!P3 FMUL R20, R20, 16777216 ;  /* 0x4b8000001414b820 */ /* 0x000fe40000400000 */
[----:B------:R-:W-:Y:S02]  /*3a80*/  @P2 FMUL R60, R60, 0.25 ;  /* 0x3e8000003c3c2820 */ /* 0x000fe40000400000 */
[----:B------:R-:W-:Y:S01]  /*3a90*/  @P2 FMUL R64, R64, 0.25 ;  /* 0x3e80000040402820 */ /* 0x000fe20000400000 */
[----:B------:R-:W0:Y:S01]  /*3aa0*/  MUFU.RCP R7, R20 ;  /* 0x0000001400077308 */ /* 0x000e220000001000 */
[C---:B--2---:R-:W-:Y:S01]  /*3ab0*/  FMUL R11, R15.reuse, R48 ;  /* 0x000000300f0b7220 */ /* 0x044fe20000400000 */
[----:B------:R-:W-:Y:S01]  /*3ac0*/  MOV R48, 0x3dc6b27f ;  /* 0x3dc6b27f00307802 */ /* 0x000fe20000000f00 */
[----:B------:R-:W-:Y:S02]  /*3ad0*/  FMUL R12, R15, R22 ;  /* 0x000000160f0c7220 */ /* 0x000fe40000400000 */
[----:B------:R-:W-:-:S02]  /*3ae0*/  @P2 FMUL R68, R68, 0.25 ;  /* 0x3e80000044442820 */ /* 0x000fc40000400000 */
[----:B------:R-:W-:Y:S01]  /*3af0*/  @P2 FMUL R72, R72, 0.25 ;  /* 0x3e80000048482820 */ /* 0x000fe20000400000 */
[----:B------:R-:W-:Y:S01]  /*3b00*/  F2FP.PACK_AB R11, R11, R12 ;  /* 0x0000000c0b0b723e */ /* 0x000fe200000000ff */
[C---:B------:R-:W-:Y:S02]  /*3b10*/  FFMA.FTZ R12, R5.reuse, R48, -0.16845393180847167969 ;  /* 0xbe2c7f30050c7423 */ /* 0x040fe40000010030 */
[----:B------:R-:W-:Y:S02]  /*3b20*/  @P2 FMUL R76, R76, 0.25 ;  /* 0x3e8000004c4c2820 */ /* 0x000fe40000400000 */
[C---:B------:R-:W-:Y:S02]  /*3b30*/  FFMA.FTZ R12, R5.reuse, R12, 0.1716887056827545166 ;  /* 0x3e2fcf2a050c7423 */ /* 0x040fe4000001000c */
[----:B------:R-:W-:Y:S02]  /*3b40*/  @!P4 FMUL R56, R56, 16777216 ;  /* 0x4b8000003838c820 */ /* 0x000fe40000400000 */
[----:B------:R-:W-:-:S02]  /*3b50*/  FFMA.FTZ R12, R5, R12, -0.17900948226451873779 ;  /* 0xbe374e43050c7423 */ /* 0x000fc4000001000c */
[----:B------:R-:W-:Y:S02]  /*3b60*/  @!P4 FMUL R60, R60, 16777216 ;  /* 0x4b8000003c3cc820 */ /* 0x000fe40000400000 */
[----:B------:R-:W-:Y:S02]  /*3b70*/  FFMA.FTZ R12, R5, R12, 0.20512372255325317383 ;  /* 0x3e520bf4050c7423 */ /* 0x000fe4000001000c */
[----:B------:R-:W-:Y:S02]  /*3b80*/  @!P4 FMUL R64, R64, 16777216 ;  /* 0x4b8000004040c820 */ /* 0x000fe40000400000 */
[----:B------:R-:W-:Y:S02]  /*3b90*/  @!P4 FMUL R68, R68, 16777216 ;  /* 0x4b8000004444c820 */ /* 0x000fe40000400000 */
[----:B------:R-:W-:Y:S02]  /*3ba0*/  @!P4 FMUL R72, R72, 16777216 ;  /* 0x4b8000004848c820 */ /* 0x000fe40000400000 */
[----:B------:R-:W-:-:S02]  /*3bb0*/  @!P4 FMUL R76, R76, 16777216 ;  /* 0x4b8000004c4cc820 */ /* 0x000fc40000400000 */
[----:B------:R-:W-:Y:S02]  /*3bc0*/  FFMA.FTZ R12, R5, R12, -0.24046532809734344482 ;  /* 0xbe763c8b050c7423 */ /* 0x000fe4000001000c */
[----:B------:R-:W-:Y:S02]  /*3bd0*/  FFMA.FTZ R42, R9, 1.1920928955078125e-07, R8 ;  /* 0x34000000092a7823 */ /* 0x000fe40000010008 */
[C---:B------:R-:W-:Y:S02]  /*3be0*/  FMUL R10, R15.reuse, R56 ;  /* 0x000000380f0a7220 */ /* 0x040fe40000400000 */
[C---:B------:R-:W-:Y:S02]  /*3bf0*/  FMUL R9, R15.reuse, R64 ;  /* 0x000000400f097220 */ /* 0x040fe40000400000 */
[C---:B------:R-:W-:Y:S02]  /*3c00*/  FMUL R8, R15.reuse, R72 ;  /* 0x000000480f087220 */ /* 0x040fe40000400000 */
[----:B------:R-:W-:-:S02]  /*3c10*/  FMUL R33, R15, R76 ;  /* 0x0000004c0f217220 */ /* 0x000fc40000400000 */
[C---:B------:R-:W-:Y:S02]  /*3c20*/  FMUL R18, R15.reuse, R68 ;  /* 0x000000440f127220 */ /* 0x040fe40000400000 */
[----:B------:R-:W-:Y:S01]  /*3c30*/  FMUL R25, R15, R60 ;  /* 0x0000003c0f197220 */ /* 0x000fe20000400000 */
[----:B------:R-:W-:Y:S01]  /*3c40*/  F2FP.PACK_AB R8, R8, R33 ;  /* 0x000000210808723e */ /* 0x000fe200000000ff */
[----:B------:R-:W-:Y:S01]  /*3c50*/  FFMA.FTZ R12, R5, R12, 0.28857114911079406738 ;  /* 0x3e93bf99050c7423 */ /* 0x000fe2000001000c */
[----:B------:R-:W-:Y:S01]  /*3c60*/  F2FP.PACK_AB R9, R9, R18 ;  /* 0x000000120909723e */ /* 0x000fe200000000ff */
[----:B------:R-:W-:Y:S01]  /*3c70*/  @P1 FMUL R54, R54, 0.25 ;  /* 0x3e80000036361820 */ /* 0x000fe20000400000 */
[----:B------:R-:W-:Y:S01]  /*3c80*/  F2FP.PACK_AB R10, R10, R25 ;  /* 0x000000190a0a723e */ /* 0x000fe200000000ff */
[----:B------:R-:W-:Y:S02]  /*3c90*/  FFMA.FTZ R12, R5, R12, -0.36067417263984680176 ;  /* 0xbeb8aa49050c7423 */ /* 0x000fe4000001000c */
[----:B------:R-:W-:-:S02]  /*3ca0*/  @!P3 FMUL R54, R54, 16777216 ;  /* 0x4b8000003636b820 */ /* 0x000fc40000400000 */
[----:B------:R-:W-:Y:S01]  /*3cb0*/  @P1 FMUL R51, R51, 0.25 ;  /* 0x3e80000033331820 */ /* 0x000fe20000400000 */
[----:B------:R1:W-:Y:S01]  /*3cc0*/  STS.128 [R40], R8 ;  /* 0x0000000828007388 */ /* 0x0003e20000000c00 */
[----:B------:R-:W-:Y:S02]  /*3cd0*/  @P1 FMUL R50, R50, 0.25 ;  /* 0x3e80000032321820 */ /* 0x000fe40000400000 */
[----:B------:R-:W-:Y:S02]  /*3ce0*/  @P1 FMUL R55, R55, 0.25 ;  /* 0x3e80000037371820 */ /* 0x000fe40000400000 */
[----:B------:R-:W-:Y:S02]  /*3cf0*/  @P1 FMUL R59, R59, 0.25 ;  /* 0x3e8000003b3b1820 */ /* 0x000fe40000400000 */
[----:B------:R-:W-:Y:S02]  /*3d00*/  @P1 FMUL R58, R58, 0.25 ;  /* 0x3e8000003a3a1820 */ /* 0x000fe40000400000 */
[----:B------:R-:W-:-:S02]  /*3d10*/  @P1 FMUL R63, R63, 0.25 ;  /* 0x3e8000003f3f1820 */ /* 0x000fc40000400000 */
[----:B------:R-:W-:Y:S02]  /*3d20*/  @P1 FMUL R62, R62, 0.25 ;  /* 0x3e8000003e3e1820 */ /* 0x000fe40000400000 */
[----:B------:R-:W-:Y:S02]  /*3d30*/  @P1 FMUL R67, R67, 0.25 ;  /* 0x3e80000043431820 */ /* 0x000fe40000400000 */
[----:B------:R-:W-:Y:S02]  /*3d40*/  @P1 FMUL R66, R66, 0.25 ;  /* 0x3e80000042421820 */ /* 0x000fe40000400000 */
[----:B------:R-:W-:Y:S02]  /*3d50*/  @P1 FMUL R71, R71, 0.25 ;  /* 0x3e80000047471820 */ /* 0x000fe40000400000 */
[----:B------:R-:W-:Y:S02]  /*3d60*/  @P1 FMUL R70, R70, 0.25 ;  /* 0x3e80000046461820 */ /* 0x000fe40000400000 */
[----:B------:R-:W-:-:S02]  /*3d70*/  @P1 FMUL R75, R75, 0.25 ;  /* 0x3e8000004b4b1820 */ /* 0x000fc40000400000 */
[----:B------:R-:W-:Y:S02]  /*3d80*/  @P1 FMUL R74, R74, 0.25 ;  /* 0x3e8000004a4a1820 */ /* 0x000fe40000400000 */
[----:B------:R-:W-:Y:S02]  /*3d90*/  @P1 FMUL R79, R79, 0.25 ;  /* 0x3e8000004f4f1820 */ /* 0x000fe40000400000 */
[----:B------:R-:W-:Y:S01]  /*3da0*/  @P1 FMUL R78, R78, 0.25 ;  /* 0x3e8000004e4e1820 */ /* 0x000fe20000400000 */
[----:B------:R-:W-:Y:S01]  /*3db0*/  ISETP.GE.U32.AND P1, PT, R86, 0x7f800000, PT ;  /* 0x7f8000005600780c */ /* 0x000fe20003f26070 */
[----:B------:R-:W-:Y:S02]  /*3dc0*/  @P2 FMUL R49, R49, 0.25 ;  /* 0x3e80000031312820 */ /* 0x000fe40000400000 */
[----:B------:R-:W-:Y:S02]  /*3dd0*/  @P2 FMUL R53, R53, 0.25 ;  /* 0x3e80000035352820 */ /* 0x000fe40000400000 */
[----:B------:R-:W-:-:S02]  /*3de0*/  @P2 FMUL R57, R57, 0.25 ;  /* 0x3e80000039392820 */ /* 0x000fc40000400000 */
[----:B------:R-:W-:Y:S02]  /*3df0*/  @P2 FMUL R61, R61, 0.25 ;  /* 0x3e8000003d3d2820 */ /* 0x000fe40000400000 */
[----:B------:R-:W-:Y:S02]  /*3e00*/  @P2 FMUL R65, R65, 0.25 ;  /* 0x3e80000041412820 */ /* 0x000fe40000400000 */
[----:B------:R-:W-:Y:S02]  /*3e10*/  @P2 FMUL R73, R73, 0.25 ;  /* 0x3e80000049492820 */ /* 0x000fe40000400000 */
[----:B------:R-:W-:Y:S02]  /*3e20*/  @P2 FMUL R77, R77, 0.25 ;  /* 0x3e8000004d4d2820 */ /* 0x000fe40000400000 */
[----:B------:R-:W-:Y:S01]  /*3e30*/  @P2 FMUL R69, R69, 0.25 ;  /* 0x3e80000045452820 */ /* 0x000fe20000400000 */
[----:B------:R-:W-:Y:S01]  /*3e40*/  ISETP.GE.U32.AND P2, PT, R83, 0x7f800000, PT ;  /* 0x7f8000005300780c */ /* 0x000fe20003f46070 */
[----:B------:R-:W-:-:S02]  /*3e50*/  FFMA.FTZ R12, R5, R12, 0.48089820146560668945 ;  /* 0x3ef6384a050c7423 */ /* 0x000fc4000001000c */
[----:B0-----:R-:W-:Y:S01]  /*3e60*/  FMUL R19, R7, R54 ;  /* 0x0000003607137220 */ /* 0x001fe20000400000 */
[----:B------:R-:W-:Y:S01]  /*3e70*/  MOV R54, c[0x0][0x1c8] ;  /* 0x0000720000367a02 */ /* 0x000fe20000000f00 */
[----:B------:R-:W-:Y:S02]  /*3e80*/  @!P3 FMUL R51, R51, 16777216 ;  /* 0x4b8000003333b820 */ /* 0x000fe40000400000 */
[----:B------:R-:W-:Y:S02]  /*3e90*/  @!P3 FMUL R50, R50, 16777216 ;  /* 0x4b8000003232b820 */ /* 0x000fe40000400000 */
[----:B------:R-:W-:Y:S02]  /*3ea0*/  @!P3 FMUL R55, R55, 16777216 ;  /* 0x4b8000003737b820 */ /* 0x000fe40000400000 */
[----:B------:R-:W-:Y:S02]  /*3eb0*/  @!P3 FMUL R59, R59, 16777216 ;  /* 0x4b8000003b3bb820 */ /* 0x000fe40000400000 */
[----:B------:R-:W-:-:S02]  /*3ec0*/  @!P3 FMUL R58, R58, 16777216 ;  /* 0x4b8000003a3ab820 */ /* 0x000fc40000400000 */
[----:B------:R-:W-:Y:S02]  /*3ed0*/  @!P3 FMUL R63, R63, 16777216 ;  /* 0x4b8000003f3fb820 */ /* 0x000fe40000400000 */
        /* <DEDUP_REMOVED lines=16> */
[----:B-1----:R-:W-:-:S02]  /*3fe0*/  IMAD R8, R4, c[0x0][0x1c8], RZ ;  /* 0x0000720004087a24 */ /* 0x002fc400078e02ff */
[----:B------:R-:W-:Y:S02]  /*3ff0*/  @!P4 FMUL R69, R69, 16777216 ;  /* 0x4b8000004545c820 */ /* 0x000fe40000400000 */
[----:B------:R-:W-:Y:S01]  /*4000*/  FFMA.FTZ R12, R5, R12, -0.72134751081466674805 ;  /* 0xbf38aa3b050c7423 */ /* 0x000fe2000001000c */
[----:B------:R-:W-:Y:S01]  /*4010*/  LEA R4, P3, R8, R82, 0x1 ;  /* 0x0000005208047211 */ /* 0x000fe200078608ff */
[C---:B------:R-:W-:Y:S02]  /*4020*/  FMUL R13, R7.reuse, R51 ;  /* 0x00000033070d7220 */ /* 0x040fe40000400000 */
[C---:B------:R-:W-:Y:S02]  /*4030*/  FMUL R14, R7.reuse, R50 ;  /* 0x00000032070e7220 */ /* 0x040fe40000400000 */
[C---:B------:R-:W-:Y:S02]  /*4040*/  FMUL R16, R7.reuse, R55 ;  /* 0x0000003707107220 */ /* 0x040fe40000400000 */
[----:B------:R-:W-:-:S02]  /*4050*/  FMUL R20, R7, R59 ;  /* 0x0000003b07147220 */ /* 0x000fc40000400000 */
[----:B------:R-:W-:Y:S01]  /*4060*/  FMUL R21, R7, R58 ;  /* 0x0000003a07157220 */ /* 0x000fe20000400000 */
[----:B------:R-:W-:Y:S01]  /*4070*/  F2FP.PACK_AB R47, R13, R16 ;  /* 0x000000100d2f723e */ /* 0x000fe200000000ff */
[C---:B------:R-:W-:Y:S02]  /*4080*/  FMUL R23, R7.reuse, R63 ;  /* 0x0000003f07177220 */ /* 0x040fe40000400000 */
[C---:B------:R-:W-:Y:S02]  /*4090*/  FMUL R24, R7.reuse, R62 ;  /* 0x0000003e07187220 */ /* 0x040fe40000400000 */
[C---:B------:R-:W-:Y:S01]  /*40a0*/  FMUL R26, R7.reuse, R67 ;  /* 0x00000043071a7220 */ /* 0x040fe20000400000 */
[----:B------:R-:W-:Y:S01]  /*40b0*/  F2FP.PACK_AB R46, R20, R23 ;  /* 0x00000017142e723e */ /* 0x000fe200000000ff */
[C---:B------:R-:W-:Y:S02]  /*40c0*/  FMUL R27, R7.reuse, R66 ;  /* 0x00000042071b7220 */ /* 0x040fe40000400000 */
[----:B------:R-:W-:-:S02]  /*40d0*/  FMUL R29, R7, R71 ;  /* 0x00000047071d7220 */ /* 0x000fc40000400000 */
[C---:B------:R-:W-:Y:S02]  /*40e0*/  FMUL R30, R7.reuse, R70 ;  /* 0x00000046071e7220 */ /* 0x040fe40000400000 */
[C---:B------:R-:W-:Y:S01]  /*40f0*/  FMUL R31, R7.reuse, R75 ;  /* 0x0000004b071f7220 */ /* 0x040fe20000400000 */
[----:B------:R-:W-:Y:S01]  /*4100*/  F2FP.PACK_AB R45, R26, R29 ;  /* 0x0000001d1a2d723e */ /* 0x000fe200000000ff */
[C---:B------:R-:W-:Y:S02]  /*4110*/  FMUL R32, R7.reuse, R74 ;  /* 0x0000004a07207220 */ /* 0x040fe40000400000 */
[C---:B------:R-:W-:Y:S02]  /*4120*/  FMUL R34, R7.reuse, R79 ;  /* 0x0000004f07227220 */ /* 0x040fe40000400000 */
[----:B------:R-:W-:Y:S02]  /*4130*/  FMUL R35, R7, R78 ;  /* 0x0000004e07237220 */ /* 0x000fe40000400000 */
[----:B------:R-:W-:Y:S01]  /*4140*/  FMUL R7, R15, R49 ;  /* 0x000000310f077220 */ /* 0x000fe20000400000 */
[----:B------:R-:W-:Y:S01]  /*4150*/  F2FP.PACK_AB R44, R31, R34 ;  /* 0x000000221f2c723e */ /* 0x000fe200000000ff */
[C---:B------:R-:W-:Y:S01]  /*4160*/  FMUL R18, R15.reuse, R53 ;  /* 0x000000350f127220 */ /* 0x040fe20000400000 */
[----:B------:R-:W-:Y:S01]  /*4170*/  F2FP.PACK_AB R32, R32, R35 ;  /* 0x000000232020723e */ /* 0x000fe200000000ff */
[----:B------:R-:W-:Y:S01]  /*4180*/  FMUL R22, R15, R57 ;  /* 0x000000390f167220 */ /* 0x000fe20000400000 */
[----:B------:R-:W-:Y:S01]  /*4190*/  F2FP.PACK_AB R34, R21, R24 ;  /* 0x000000181522723e */ /* 0x000fe200000000ff */
[----:B------:R-:W-:Y:S01]  /*41a0*/  FMUL R25, R15, R61 ;  /* 0x0000003d0f197220 */ /* 0x000fe20000400000 */
[----:B------:R-:W-:Y:S01]  /*41b0*/  F2FP.PACK_AB R39, R7, R18 ;  /* 0x000000120727723e */ /* 0x000fe200000000ff */
[C---:B------:R-:W-:Y:S01]  /*41c0*/  FMUL R28, R15.reuse, R65 ;  /* 0x000000410f1c7220 */ /* 0x040fe20000400000 */
[----:B------:R-:W-:Y:S01]  /*41d0*/  F2FP.PACK_AB R35, R14, R19 ;  /* 0x000000130e23723e */ /* 0x000fe200000000ff */
[C---:B------:R-:W-:Y:S01]  /*41e0*/  FMUL R33, R15.reuse, R73 ;  /* 0x000000490f217220 */ /* 0x040fe20000400000 */
[----:B------:R-:W-:Y:S01]  /*41f0*/  F2FP.PACK_AB R38, R22, R25 ;  /* 0x000000191626723e */ /* 0x000fe200000000ff */
[----:B------:R-:W-:Y:S01]  /*4200*/  FMUL R36, R15, R77 ;  /* 0x0000004d0f247220 */ /* 0x000fe20000400000 */
[----:B------:R-:W-:Y:S01]  /*4210*/  STS.128 [R40+0x480], R44 ;  /* 0x0004802c28007388 */ /* 0x000fe20000000c00 */
[----:B------:R-:W-:-:S02]  /*4220*/  IMAD R9, R54, 0x4, R8 ;  /* 0x0000000436097824 */ /* 0x000fc400078e0208 */
[----:B------:R-:W-:Y:S01]  /*4230*/  FMUL R15, R15, R69 ;  /* 0x000000450f0f7220 */ /* 0x000fe20000400000 */
[----:B------:R-:W-:Y:S01]  /*4240*/  F2FP.PACK_AB R36, R33, R36 ;  /* 0x000000242124723e */ /* 0x000fe200000000ff */
[C---:B------:R-:W-:Y:S01]  /*4250*/  FMUL R12, R5.reuse, R12 ;  /* 0x0000000c050c7220 */ /* 0x040fe20000400000 */
[----:B------:R-:W-:Y:S02]  /*4260*/  LEA R10, R54, R9, 0x2 ;  /* 0x00000009360a7211 */ /* 0x000fe400078e10ff */
[----:B------:R-:W-:Y:S01]  /*4270*/  F2FP.PACK_AB R37, R28, R15 ;  /* 0x0000000f1c25723e */ /* 0x000fe200000000ff */
[----:B------:R-:W-:Y:S01]  /*4280*/  FMUL R12, R5, R12 ;  /* 0x0000000c050c7220 */ /* 0x000fe20000400000 */
[----:B------:R-:W-:Y:S01]  /*4290*/  F2FP.PACK_AB R33, R27, R30 ;  /* 0x0000001e1b21723e */ /* 0x000fe200000000ff */
[----:B------:R-:W-:Y:S01]  /*42a0*/  IMAD R11, R54, 0x4, R10 ;  /* 0x00000004360b7824 */ /* 0x000fe200078e020a */
[-C--:B------:R-:W-:Y:S01]  /*42b0*/  LEA R14, P5, R10, R82.reuse, 0x1 ;  /* 0x000000520a0e7211 */ /* 0x080fe200078a08ff */
[----:B------:R-:W-:Y:S01]  /*42c0*/  FFMA.FTZ R7, R5, 1.4426950216293334961, R12 ;  /* 0x3fb8aa3b05077823 */ /* 0x000fe2000001000c */
[C---:B------:R-:W-:Y:S01]  /*42d0*/  LEA R12, P4, R9.reuse, R82, 0x1 ;  /* 0x00000052090c7211 */ /* 0x040fe200078808ff */
[----:B------:R-:W-:Y:S01]  /*42e0*/  STS.128 [R40+0x400], R36 ;  /* 0x0004002428007388 */ /* 0x000fe20000000c00 */
[-C--:B------:R-:W-:Y:S01]  /*42f0*/  LEA.HI.X.SX32 R5, R8, R84.reuse, 0x1, P3 ;  /* 0x0000005408057211 */ /* 0x080fe200018f0eff */
[----:B------:R-:W-:Y:S01]  /*4300*/  IMAD.IADD R8, R86, 0x1, -R17 ;  /* 0x0000000156087824 */ /* 0x000fe200078e0a11 */
[-C--:B------:R-:W-:Y:S01]  /*4310*/  LEA.HI.X.SX32 R13, R9, R84.reuse, 0x1, P4 ;  /* 0x00000054090d7211 */ /* 0x080fe200020f0eff */
[----:B------:R0:W-:Y:S01]  /*4320*/  STS.128 [R40+0x80], R32 ;  /* 0x0000802028007388 */ /* 0x0001e20000000c00 */
[----:B------:R-:W-:Y:S01]  /*4330*/  LEA R9, R54, R11, 0x2 ;  /* 0x0000000b36097211 */ /* 0x000fe200078e10ff */
[----:B------:R-:W-:Y:S01]  /*4340*/  FADD R43, R8, -1 ;  /* 0xbf800000082b7421 */ /* 0x000fe20000000000 */
[----:B------:R-:W-:Y:S01]  /*4350*/  LEA.HI.X.SX32 R15, R10, R84, 0x1, P5 ;  /* 0x000000540a0f7211 */ /* 0x000fe200028f0eff */
[----:B------:R-:W-:Y:S01]  /*4360*/  FADD R0, R0, R7 ;  /* 0x0000000700007221 */ /* 0x000fe20000000000 */
[----:B------:R-:W-:Y:S01]  /*4370*/  BAR.SYNC.DEFER_BLOCKING 0x0 ;  /* 0x0000000000007b1d */ /* 0x000fe20000010000 */
[----:B------:R-:W-:Y:S01]  /*4380*/  LEA R16, P3, R11, R82, 0x1 ;  /* 0x000000520b107211 */ /* 0x000fe200078608ff */
[----:B------:R-:W-:Y:S01]  /*4390*/  FFMA.FTZ R8, R43, R48, -0.16845393180847167969 ;  /* 0xbe2c7f302b087423 */ /* 0x000fe20000010030 */
[----:B------:R-:W-:-:S02]  /*43a0*/  LEA R10, R54, R9, 0x2 ;  /* 0x00000009360a7211 */ /* 0x000fc400078e10ff */
[----:B------:R-:W-:Y:S01]  /*43b0*/  LEA.HI.X.SX32 R17, R11, R84, 0x1, P3 ;  /* 0x000000540b117211 */ /* 0x000fe200018f0eff */
[----:B------:R-:W-:Y:S01]  /*43c0*/  FFMA.FTZ R8, R43, R8, 0.1716887056827545166 ;  /* 0x3e2fcf2a2b087423 */ /* 0x000fe20000010008 */
[-C--:B------:R-:W-:Y:S01]  /*43d0*/  LEA R18, P4, R9, R82.reuse, 0x1 ;  /* 0x0000005209127211 */ /* 0x080fe200078808ff */
[----:B------:R-:W-:Y:S01]  /*43e0*/  IMAD R11, R54, 0x4, R10 ;  /* 0x00000004360b7824 */ /* 0x000fe200078e020a */
[----:B------:R-:W-:Y:S01]  /*43f0*/  LEA R20, P3, R10, R82, 0x1 ;  /* 0x000000520a147211 */ /* 0x000fe200078608ff */
[----:B------:R-:W-:Y:S01]  /*4400*/  FFMA.FTZ R8, R43, R8, -0.17900948226451873779 ;  /* 0xbe374e432b087423 */ /* 0x000fe20000010008 */
[----:B------:R-:W-:Y:S02]  /*4410*/  LEA.HI.X.SX32 R19, R9, R84, 0x1, P4 ;  /* 0x0000005409137211 */ /* 0x000fe400020f0eff */
[----:B------:R-:W-:Y:S01]  /*4420*/  LEA R9, R54, R11, 0x2 ;  /* 0x0000000b36097211 */ /* 0x000fe200078e10ff */
[----:B------:R-:W-:Y:S01]  /*4430*/  FFMA.FTZ R8, R43, R8, 0.20512372255325317383 ;  /* 0x3e520bf42b087423 */ /* 0x000fe20000010008 */
[----:B------:R-:W-:-:S02]  /*4440*/  LEA.HI.X.SX32 R21, R10, R84, 0x1, P3 ;  /* 0x000000540a157211 */ /* 0x000fc400018f0eff */
[----:B0-----:R-:W-:Y:S01]  /*4450*/  LOP3.LUT R34, R41, 0x40, RZ, 0x3c, !PT ;  /* 0x0000004029227812 */ /* 0x001fe200078e3cff */
[C---:B------:R-:W-:Y:S01]  /*4460*/  IMAD R27, R54.reuse, 0x4, R9 ;  /* 0x00000004361b7824 */ /* 0x040fe200078e0209 */
[----:B------:R-:W-:Y:S01]  /*4470*/  LEA R22, P4, R11, R82, 0x1 ;  /* 0x000000520b167211 */ /* 0x000fe200078808ff */
[----:B------:R-:W-:Y:S01]  /*4480*/  FFMA.FTZ R28, R43, R8, -0.24046532809734344482 ;  /* 0xbe763c8b2b1c7423 */ /* 0x000fe20000010008 */
[----:B------:R-:W-:Y:S02]  /*4490*/  LEA R24, P3, R9, R82, 0x1 ;  /* 0x0000005209187211 */ /* 0x000fe400078608ff */
[-C--:B------:R-:W-:Y:S01]  /*44a0*/  LEA.HI.X.SX32 R23, R11, R84.reuse, 0x1, P4 ;  /* 0x000000540b177211 */ /* 0x080fe200020f0eff */
[----:B------:R-:W0:Y:S01]  /*44b0*/  LDS.128 R48, [R41] ;  /* 0x0000000029307984 */ /* 0x000e220000000c00 */
[----:B------:R-:W-:Y:S01]  /*44c0*/  LEA.HI.X.SX32 R25, R9, R84, 0x1, P3 ;  /* 0x0000005409197211 */ /* 0x000fe200018f0eff */
[----:B------:R-:W-:Y:S01]  /*44d0*/  FFMA.FTZ R32, R43, R28, 0.28857114911079406738 ;  /* 0x3e93bf992b207423 */ /* 0x000fe2000001001c */
[C---:B------:R-:W-:Y:S01]  /*44e0*/  LEA R29, R54.reuse, R27, 0x2 ;  /* 0x0000001b361d7211 */ /* 0x040fe200078e10ff */
[----:B------:R1:W2:Y:S01]  /*44f0*/  LDS.128 R8, [R34] ;  /* 0x0000000022087984 */ /* 0x0002a20000000c00 */
[----:B------:R-:W-:Y:S01]  /*4500*/  LEA R26, P3, R27, R82, 0x1 ;  /* 0x000000521b1a7211 */ /* 0x000fe200078608ff */
[----:B------:R-:W-:Y:S01]  /*4510*/  FFMA.FTZ R32, R43, R32, -0.36067417263984680176 ;  /* 0xbeb8aa492b207423 */ /* 0x000fe20000010020 */
[----:B------:R-:W-:Y:S01]  /*4520*/  @P1 MOV R7, 0x7f800000 ;  /* 0x7f80000000071802 */ /* 0x000fe20000000f00 */
[----:B------:R-:W-:Y:S01]  /*4530*/  IMAD R31, R54, 0x4, R29 ;  /* 0x00000004361f7824 */ /* 0x000fe200078e021d */
[----:B------:R-:W-:Y:S01]  /*4540*/  LEA.HI.X.SX32 R27, R27, R84, 0x1, P3 ;  /* 0x000000541b1b7211 */ /* 0x000fe200018f0eff */
[----:B------:R-:W-:Y:S01]  /*4550*/  FFMA.FTZ R36, R43, R32, 0.48089820146560668945 ;  /* 0x3ef6384a2b247423 */ /* 0x000fe20000010020 */
[----:B------:R-:W-:-:S02]  /*4560*/  LEA R28, P3, R29, R82, 0x1 ;  /* 0x000000521d1c7211 */ /* 0x000fc400078608ff */
[C---:B------:R-:W-:Y:S01]  /*4570*/  LEA R33, R54.reuse, R31, 0x2 ;  /* 0x0000001f36217211 */ /* 0x040fe200078e10ff */
[----:B------:R-:W-:Y:S01]  /*4580*/  FFMA.FTZ R36, R43, R36, -0.72134751081466674805 ;  /* 0xbf38aa3b2b247423 */ /* 0x000fe20000010024 */
[----:B------:R-:W-:Y:S02]  /*4590*/  LEA R30, P4, R31, R82, 0x1 ;  /* 0x000000521f1e7211 */ /* 0x000fe400078808ff */
[----:B------:R-:W-:Y:S01]  /*45a0*/  LEA.HI.X.SX32 R29, R29, R84, 0x1, P3 ;  /* 0x000000541d1d7211 */ /* 0x000fe200018f0eff */
[----:B------:R-:W-:Y:S01]  /*45b0*/  FMUL R44, R43, R36 ;  /* 0x000000242b2c7220 */ /* 0x000fe20000400000 */
[----:B------:R-:W-:Y:S01]  /*45c0*/  LEA.HI.X.SX32 R31, R31, R84, 0x1, P4 ;  /* 0x000000541f1f7211 */ /* 0x000fe200020f0eff */
[----:B------:R-:W-:Y:S01]  /*45d0*/  IMAD R35, R54, 0x4, R33 ;  /* 0x0000000436237824 */ /* 0x000fe200078e0221 */
[----:B------:R-:W-:Y:S01]  /*45e0*/  LEA R32, P3, R33, R82, 0x1 ;  /* 0x0000005221207211 */ /* 0x000fe200078608ff */
[----:B------:R-:W-:-:S03]  /*45f0*/  FMUL R44, R43, R44 ;  /* 0x0000002c2b2c7220 */ /* 0x000fc60000400000 */
[----:B------:R-:W-:Y:S01]  /*4600*/  LEA R37, R54, R35, 0x2 ;  /* 0x0000002336257211 */ /* 0x000fe200078e10ff */
[----:B------:R-:W-:Y:S01]  /*4610*/  FFMA.FTZ R43, R43, 1.4426950216293334961, R44 ;  /* 0x3fb8aa3b2b2b7823 */ /* 0x000fe2000001002c */
[----:B-1----:R-:W-:Y:S01]  /*4620*/  LEA R34, P4, R35, R82, 0x1 ;  /* 0x0000005223227211 */ /* 0x002fe200078808ff */
[----:B------:R-:W-:Y:S01]  /*4630*/  @P2 IMAD.MOV.U32 R44, RZ, RZ, 0x7f800000 ;  /* 0x7f800000ff2c2424 */ /* 0x000fe200078e00ff */
[-C--:B------:R-:W-:Y:S01]  /*4640*/  LEA.HI.X.SX32 R33, R33, R84.reuse, 0x1, P3 ;  /* 0x0000005421217211 */ /* 0x080fe200018f0eff */
[----:B------:R-:W-:Y:S01]  /*4650*/  FADD R42, R42, R43 ;  /* 0x0000002b2a2a7221 */ /* 0x000fe20000000000 */
[----:B------:R-:W-:Y:S01]  /*4660*/  LEA.HI.X.SX32 R35, R35, R84, 0x1, P4 ;  /* 0x0000005423237211 */ /* 0x000fe200020f0eff */
[----:B------:R-:W-:Y:S01]  /*4670*/  @P1 FFMA.FTZ R42, R86, R7, +INF ;  /* 0x7f800000562a1423 */ /* 0x000fe20000010007 */
[----:B------:R-:W-:Y:S01]  /*4680*/  LEA R36, P3, R37, R82, 0x1 ;  /* 0x0000005225247211 */ /* 0x000fe200078608ff */
[----:B------:R-:W-:Y:S02]  /*4690*/  IMAD R39, R54, 0x4, R37 ;  /* 0x0000000436277824 */ /* 0x000fe400078e0225 */
[----:B------:R-:W-:Y:S01]  /*46a0*/  @P2 FFMA.FTZ R0, R83, R44, +INF ;  /* 0x7f80000053002423 */ /* 0x000fe2000001002c */
[----:B------:R-:W-:-:S02]  /*46b0*/  LEA.HI.X.SX32 R37, R37, R84, 0x1, P3 ;  /* 0x0000005425257211 */ /* 0x000fc400018f0eff */
[----:B------:R-:W-:Y:S01]  /*46c0*/  LEA R41, R54, R39, 0x2 ;  /* 0x0000002736297211 */ /* 0x000fe200078e10ff */
[----:B0-----:R0:W-:Y:S01]  /*46d0*/  STG.E.U16 [R4.64], R48 ;  /* 0x0000003004007986 */ /* 0x0011e2000c101506 */
[----:B------:R-:W-:Y:S02]  /*46e0*/  PRMT R7, R48, 0x7632, R7 ;  /* 0x0000763230077816 */ /* 0x000fe40000000007 */
[-C--:B------:R-:W-:Y:S01]  /*46f0*/  LEA R38, P4, R39, R82.reuse, 0x1 ;  /* 0x0000005227267211 */ /* 0x080fe200078808ff */
[----:B--2---:R1:W-:Y:S01]  /*4700*/  STG.E.U16 [R12.64], R8 ;  /* 0x000000080c007986 */ /* 0x0043e2000c101506 */
[----:B------:R-:W-:Y:S02]  /*4710*/  LEA R40, P5, R41, R82, 0x1 ;  /* 0x0000005229287211 */ /* 0x000fe400078a08ff */
[-C--:B------:R-:W-:Y:S01]  /*4720*/  LEA.HI.X.SX32 R39, R39, R84.reuse, 0x1, P4 ;  /* 0x0000005427277211 */ /* 0x080fe200020f0eff */
[----:B------:R2:W-:Y:S01]  /*4730*/  STG.E.U16 [R14.64], R7 ;  /* 0x000000070e007986 */ /* 0x0005e2000c101506 */
[----:B------:R-:W-:-:S02]  /*4740*/  LEA.HI.X.SX32 R41, R41, R84, 0x1, P5 ;  /* 0x0000005429297211 */ /* 0x000fc400028f0eff */
[----:B------:R-:W-:Y:S02]  /*4750*/  FSETP.NEU.AND P3, PT, R83, RZ, PT ;  /* 0x000000ff5300720b */ /* 0x000fe40003f6d000 */
[----:B0-----:R-:W-:Y:S02]  /*4760*/  PRMT R5, R8, 0x7632, R5 ;  /* 0x0000763208057816 */ /* 0x001fe40000000005 */
[----:B------:R-:W-:Y:S02]  /*4770*/  PRMT R4, R50, 0x7632, R4 ;  /* 0x0000763232047816 */ /* 0x000fe40000000004 */
[----:B-1----:R-:W-:Y:S01]  /*4780*/  PRMT R13, R49, 0x7632, R13 ;  /* 0x00007632310d7816 */ /* 0x002fe2000000000d */
[----:B------:R0:W-:Y:S01]  /*4790*/  STG.E.U16 [R16.64], R5 ;  /* 0x0000000510007986 */ /* 0x0001e2000c101506 */
[----:B------:R-:W-:Y:S02]  /*47a0*/  PRMT R8, R10, 0x7632, R8 ;  /* 0x000076320a087816 */ /* 0x000fe40000000008 */
[----:B--2---:R-:W-:Y:S01]  /*47b0*/  PRMT R15, R9, 0x7632, R15 ;  /* 0x00007632090f7816 */ /* 0x004fe2000000000f */
[----:B------:R1:W-:Y:S01]  /*47c0*/  STG.E.U16 [R18.64], R49 ;  /* 0x0000003112007986 */ /* 0x0003e2000c101506 */
[----:B------:R-:W-:-:S03]  /*47d0*/  FSETP.NEU.AND P2, PT, R86, RZ, PT ;  /* 0x000000ff5600720b */ /* 0x000fc60003f4d000 */
[----:B------:R2:W-:Y:S01]  /*47e0*/  STG.E.U16 [R20.64], R9 ;  /* 0x0000000914007986 */ /* 0x0005e2000c101506 */
[----:B------:R-:W-:-:S03]  /*47f0*/  FSEL R42, R42, -INF , P2 ;  /* 0xff8000002a2a7808 */ /* 0x000fc60001000000 */
[----:B------:R3:W-:Y:S01]  /*4800*/  STG.E.U16 [R22.64], R13 ;  /* 0x0000000d16007986 */ /* 0x0007e2000c101506 */
[----:B0-----:R-:W-:Y:S01]  /*4810*/  FSEL R5, R0, -INF , P3 ;  /* 0xff80000000057808 */ /* 0x001fe20001800000 */
[----:B------:R-:W-:Y:S02]  /*4820*/  FFMA R81, R42, 0.69314718246459960938, R81 ;  /* 0x3f3172182a517823 */ /* 0x000fe40000000051 */
[----:B------:R3:W-:Y:S01]  /*4830*/  STG.E.U16 [R24.64], R15 ;  /* 0x0000000f18007986 */ /* 0x0007e2000c101506 */
[----:B-1----:R-:W-:Y:S01]  /*4840*/  PRMT R19, R51, 0x7632, R19 ;  /* 0x0000763233137816 */ /* 0x002fe20000000013 */
[----:B------:R-:W-:Y:S02]  /*4850*/  FFMA R80, R5, 0.69314718246459960938, R80 ;  /* 0x3f31721805507823 */ /* 0x000fe40000000050 */
[----:B------:R3:W-:Y:S01]  /*4860*/  STG.E.U16 [R26.64], R50 ;  /* 0x000000321a007986 */ /* 0x0007e2000c101506 */
[----:B--2---:R-:W-:-:S03]  /*4870*/  PRMT R20, R11, 0x7632, R20 ;  /* 0x000076320b147816 */ /* 0x004fc60000000014 */
[----:B------:R3:W-:Y:S04]  /*4880*/  STG.E.U16 [R28.64], R10 ;  /* 0x0000000a1c007986 */ /* 0x0007e8000c101506 */
[----:B------:R3:W-:Y:S04]  /*4890*/  STG.E.U16 [R30.64], R4 ;  /* 0x000000041e007986 */ /* 0x0007e8000c101506 */
[----:B------:R3:W-:Y:S04]  /*48a0*/  STG.E.U16 [R32.64], R8 ;  /* 0x0000000820007986 */ /* 0x0007e8000c101506 */
[----:B------:R3:W-:Y:S04]  /*48b0*/  STG.E.U16 [R34.64], R51 ;  /* 0x0000003322007986 */ /* 0x0007e8000c101506 */
[----:B------:R3:W-:Y:S04]  /*48c0*/  STG.E.U16 [R36.64], R11 ;  /* 0x0000000b24007986 */ /* 0x0007e8000c101506 */
[----:B------:R3:W-:Y:S04]  /*48d0*/  STG.E.U16 [R38.64], R19 ;  /* 0x0000001326007986 */ /* 0x0007e8000c101506 */
[----:B------:R3:W-:Y:S04]  /*48e0*/  STG.E.U16 [R40.64], R20 ;  /* 0x0000001428007986 */ /* 0x0007e8000c101506 */
[----:B------:R-:W-:Y:S06]  /*48f0*/  BAR.SYNC.DEFER_BLOCKING 0x0 ;  /* 0x0000000000007b1d */ /* 0x000fec0000010000 */
[----:B------:R3:W-:Y:S04]  /*4900*/  STS.64 [R6], R80 ;  /* 0x0000005006007388 */ /* 0x0007e80000000a00 */
[----:B------:R-:W-:Y:S06]  /*4910*/  BAR.SYNC.DEFER_BLOCKING 0x0 ;  /* 0x0000000000007b1d */ /* 0x000fec0000010000 */
[----:B------:R-:W-:Y:S05]  /*4920*/  @P0 EXIT ;  /* 0x000000000000094d */ /* 0x000fea0003800000 */
[----:B---3--:R-:W0:Y:S01]  /*4930*/  LDS R7, [R52] ;  /* 0x0000000034077984 */ /* 0x008e220000000800 */
[----:B------:R-:W-:-:S02]  /*4940*/  IMAD R2, R2, c[0x0][0x1cc], RZ ;  /* 0x0000730002027a24 */ /* 0x000fc400078e02ff */
[C---:B------:R-:W-:Y:S02]  /*4950*/  IMAD.SHL.U32 R5, R3.reuse, 0x4, RZ ;  /* 0x0000000403057824 */ /* 0x040fe400078e00ff */
[----:B------:R-:W-:Y:S01]  /*4960*/  IMAD.HI R4, R3, 0x4, RZ ;  /* 0x0000000403047827 */ /* 0x000fe200078e02ff */
[----:B------:R-:W-:-:S03]  /*4970*/  SHF.L.U32 R0, R2, 0x2, RZ ;  /* 0x0000000202007819 */ /* 0x000fc600000006ff */
[----:B------:R-:W-:Y:S01]  /*4980*/  IMAD.HI R3, R2, 0x4, RZ ;  /* 0x0000000402037827 */ /* 0x000fe200078e02ff */
[----:B------:R-:W-:-:S04]  /*4990*/  IADD3 R2, P0, P1, R5, c[0x0][0x180], R0 ;  /* 0x0000600005027a10 */ /* 0x000fc8000791e000 */
[----:B------:R-:W-:-:S05]  /*49a0*/  IADD3.X R3, R4, c[0x0][0x184], R3, P0, P1 ;  /* 0x0000610004037a10 */ /* 0x000fca00007e2403 */
[----:B0-----:R-:W-:Y:S01]  /*49b0*/  STG.E [R2.64], R7 ;  /* 0x0000000702007986 */ /* 0x001fe2000c101906 */
[----:B------:R-:W-:Y:S05]  /*49c0*/  EXIT ;  /* 0x000000000000794d */ /* 0x000fea0003800000 */
.L_x_2:
[----:B------:R-:W-:-:S00]  /*49d0*/  BRA `(.L_x_2) ;  /* 0xfffffff000007947 */ /* 0x000fc0000383ffff */
[----:B------:R-:W-:-:S00]  /*49e0*/  NOP ;  /* 0x0000000000007918 */ /* 0x000fc00000000000 */
        /* <DEDUP_REMOVED lines=9> */
.L_x_3:


//--------------------- .nv.global.init           --------------------------
	.section	.nv.global.init,"aw",@progbits
.nv.global.init:
	.type		_$_str,@object
	.size		_$_str,(.L_0 - _$_str)
_$_str:
        /*0000*/ 	.byte	0x5f, 0x5f, 0x43, 0x55, 0x44, 0x41, 0x5f, 0x46, 0x54, 0x5a, 0x00
.L_0:


//--------------------- .nv.shared.attn_fwd       --------------------------
	.section	.nv.shared.attn_fwd,"aw",@nobits
	.sectionflags	@""
	.align	16
